	.target	sm_100a

	.elftype	@"ET_EXEC"


//--------------------- .note.nv.tkinfo           --------------------------
	.section	.note.nv.tkinfo,"",@"SHT_NOTE"
	.sectionflags	@"SHF_NOTE_NV_TKINFO"
	.tkinfo
        /*0018*/ 	.word	0x00000002
        /*0030*/ 	.string	""
        /*0030*/ 	.string	"ptxas"
        /*0030*/ 	.string	"Cuda compilation tools, release 13.0, V13.0.88"
        /*0030*/ 	.string	"Build cuda_13.0.r13.0/compiler.36424714_0"
        /*0030*/ 	.string	"-arch sm_100a -m 64 "



//--------------------- .note.nv.cuinfo           --------------------------
	.section	.note.nv.cuinfo,"",@"SHT_NOTE"
	.sectionflags	@"SHF_NOTE_NV_CUINFO"
        /*0018*/ 	.short	0x0002
        /*001a*/ 	.short	0x0064
        /*001c*/ 	.short	0x0082
	.zero		2


//--------------------- .nv.info                  --------------------------
	.section	.nv.info,"",@"SHT_CUDA_INFO"
	.align	4


	//----- nvinfo : EIATTR_REGCOUNT
	.align		4
        /*0000*/ 	.byte	0x04, 0x2f
        /*0002*/ 	.short	(.L_19 - .L_18)
	.align		4
.L_18:
        /*0004*/ 	.word	index@(_ZN7cutlass13device_kernelINS_4gemm6kernel13GemmUniversalIN4cute5tupleIJiiiiEEENS1_10collective13CollectiveMmaINS1_35MainloopSm100TmaUmmaWarpSpecializedILi4ELi2ELi4ENS5_IJNS4_1CILi2EEENSA_ILi1EEESC_EEEEENS5_IJNSA_ILi64EEENSA_ILi256EEESF_EEENS_6half_tENS5_IJlSC_lEEESI_SJ_NS4_8TiledMMAINS4_8MMA_AtomIJNS4_20SM100_MMA_F16BF16_SSISI_SI_fLi64ELi256ELNS4_4UMMA5MajorE0ELSO_0ELNSN_7ScaleInE0ELSP_0EEEEEENS4_6LayoutINS5_IJSC_SC_SC_EEENS5_IJNSA_ILi0EEESU_SU_EEEEENS5_IJNS4_10UnderscoreESX_SX_EEEEENS4_13SM90_TMA_LOADENS4_14ComposedLayoutINS4_7SwizzleILi3ELi4ELi3EEENS4_18smem_ptr_flag_bitsILi16EEENSS_INS5_IJNSA_ILi8EEESF_EEENS5_IJSF_SC_EEEEEEEvNS4_8identityENS4_23SM90_TMA_LOAD_MULTICASTES1A_vS1B_EENS_8epilogue10collective18CollectiveEpilogueINS1E_23Sm100TmaWarpSpecializedILi4ELi2ELi32ELb1ELb0EEEJSH_NS5_IJNSS_ISF_SC_EES1J_EEESI_SJ_SI_SJ_NS1E_6fusion15FusionCallbacksIS1I_NS1L_17LinearCombinationISI_fSI_fLNS_15FloatRoundStyleE2EEESH_S1K_JEEENS4_5SM1004TMEM4LOAD26SM100_TMEM_LOAD_16dp256b8xES10_S1A_NS4_17SM75_U32x4_LDSM_NENS4_14SM90_TMA_STOREES1A_NS4_17SM90_U32x4_STSM_NENS4_39AutoVectorizingCopyWithAssumedAlignmentILi128EEEEEEvvEEEEvNT_6ParamsE)
        /*0008*/ 	.word	0x0000007a


	//----- nvinfo : EIATTR_FRAME_SIZE
	.align		4
.L_19:
        /*000c*/ 	.byte	0x04, 0x11
        /*000e*/ 	.short	(.L_21 - .L_20)
	.align		4
.L_20:
        /*0010*/ 	.word	index@($__internal_2_$__cuda_sm10x_tcgen05_guardrail_trap_unallocated_columns_being_dealloced)
        /*0014*/ 	.word	0x00000000


	//----- nvinfo : EIATTR_FRAME_SIZE
	.align		4
.L_21:
        /*0018*/ 	.byte	0x04, 0x11
        /*001a*/ 	.short	(.L_23 - .L_22)
	.align		4
.L_22:
        /*001c*/ 	.word	index@($__internal_1_$__cuda_sm10x_tcgen05_guardrail_trap_phase_invalid_during_alloc)
        /*0020*/ 	.word	0x00000000


	//----- nvinfo : EIATTR_FRAME_SIZE
	.align		4
.L_23:
        /*0024*/ 	.byte	0x04, 0x11
        /*0026*/ 	.short	(.L_25 - .L_24)
	.align		4
.L_24:
        /*0028*/ 	.word	index@($__internal_0_$__cuda_sm10x_tcgen05_guardrail_trap_col_being_dealloced_not_returned_by_alloc)
        /*002c*/ 	.word	0x00000000


	//----- nvinfo : EIATTR_FRAME_SIZE
	.align		4
.L_25:
        /*0030*/ 	.byte	0x04, 0x11
        /*0032*/ 	.short	(.L_27 - .L_26)
	.align		4
.L_26:
        /*0034*/ 	.word	index@(_ZN7cutlass13device_kernelINS_4gemm6kernel13GemmUniversalIN4cute5tupleIJiiiiEEENS1_10collective13CollectiveMmaINS1_35MainloopSm100TmaUmmaWarpSpecializedILi4ELi2ELi4ENS5_IJNS4_1CILi2EEENSA_ILi1EEESC_EEEEENS5_IJNSA_ILi64EEENSA_ILi256EEESF_EEENS_6half_tENS5_IJlSC_lEEESI_SJ_NS4_8TiledMMAINS4_8MMA_AtomIJNS4_20SM100_MMA_F16BF16_SSISI_SI_fLi64ELi256ELNS4_4UMMA5MajorE0ELSO_0ELNSN_7ScaleInE0ELSP_0EEEEEENS4_6LayoutINS5_IJSC_SC_SC_EEENS5_IJNSA_ILi0EEESU_SU_EEEEENS5_IJNS4_10UnderscoreESX_SX_EEEEENS4_13SM90_TMA_LOADENS4_14ComposedLayoutINS4_7SwizzleILi3ELi4ELi3EEENS4_18smem_ptr_flag_bitsILi16EEENSS_INS5_IJNSA_ILi8EEESF_EEENS5_IJSF_SC_EEEEEEEvNS4_8identityENS4_23SM90_TMA_LOAD_MULTICASTES1A_vS1B_EENS_8epilogue10collective18CollectiveEpilogueINS1E_23Sm100TmaWarpSpecializedILi4ELi2ELi32ELb1ELb0EEEJSH_NS5_IJNSS_ISF_SC_EES1J_EEESI_SJ_SI_SJ_NS1E_6fusion15FusionCallbacksIS1I_NS1L_17LinearCombinationISI_fSI_fLNS_15FloatRoundStyleE2EEESH_S1K_JEEENS4_5SM1004TMEM4LOAD26SM100_TMEM_LOAD_16dp256b8xES10_S1A_NS4_17SM75_U32x4_LDSM_NENS4_14SM90_TMA_STOREES1A_NS4_17SM90_U32x4_STSM_NENS4_39AutoVectorizingCopyWithAssumedAlignmentILi128EEEEEEvvEEEEvNT_6ParamsE)
        /*0038*/ 	.word	0x00000000


	//----- nvinfo : EIATTR_MIN_STACK_SIZE
	.align		4
.L_27:
        /*003c*/ 	.byte	0x04, 0x12
        /*003e*/ 	.short	(.L_29 - .L_28)
	.align		4
.L_28:
        /*0040*/ 	.word	index@(_ZN7cutlass13device_kernelINS_4gemm6kernel13GemmUniversalIN4cute5tupleIJiiiiEEENS1_10collective13CollectiveMmaINS1_35MainloopSm100TmaUmmaWarpSpecializedILi4ELi2ELi4ENS5_IJNS4_1CILi2EEENSA_ILi1EEESC_EEEEENS5_IJNSA_ILi64EEENSA_ILi256EEESF_EEENS_6half_tENS5_IJlSC_lEEESI_SJ_NS4_8TiledMMAINS4_8MMA_AtomIJNS4_20SM100_MMA_F16BF16_SSISI_SI_fLi64ELi256ELNS4_4UMMA5MajorE0ELSO_0ELNSN_7ScaleInE0ELSP_0EEEEEENS4_6LayoutINS5_IJSC_SC_SC_EEENS5_IJNSA_ILi0EEESU_SU_EEEEENS5_IJNS4_10UnderscoreESX_SX_EEEEENS4_13SM90_TMA_LOADENS4_14ComposedLayoutINS4_7SwizzleILi3ELi4ELi3EEENS4_18smem_ptr_flag_bitsILi16EEENSS_INS5_IJNSA_ILi8EEESF_EEENS5_IJSF_SC_EEEEEEEvNS4_8identityENS4_23SM90_TMA_LOAD_MULTICASTES1A_vS1B_EENS_8epilogue10collective18CollectiveEpilogueINS1E_23Sm100TmaWarpSpecializedILi4ELi2ELi32ELb1ELb0EEEJSH_NS5_IJNSS_ISF_SC_EES1J_EEESI_SJ_SI_SJ_NS1E_6fusion15FusionCallbacksIS1I_NS1L_17LinearCombinationISI_fSI_fLNS_15FloatRoundStyleE2EEESH_S1K_JEEENS4_5SM1004TMEM4LOAD26SM100_TMEM_LOAD_16dp256b8xES10_S1A_NS4_17SM75_U32x4_LDSM_NENS4_14SM90_TMA_STOREES1A_NS4_17SM90_U32x4_STSM_NENS4_39AutoVectorizingCopyWithAssumedAlignmentILi128EEEEEEvvEEEEvNT_6ParamsE)
        /*0044*/ 	.word	0x00000000
.L_29:


//--------------------- .nv.compat                --------------------------
	.section	.nv.compat,"",@"SHT_CUDA_COMPAT_INFO"
	.align	4
        /*0000*/ 	.byte	0x02, 0x09, 0x01, 0x00, 0x02, 0x02, 0x02, 0x00, 0x02, 0x05, 0x05, 0x00, 0x03, 0x07, 0x01, 0x01
        /*0010*/ 	.byte	0x02, 0x03, 0x01, 0x00, 0x02, 0x06, 0x01, 0x00, 0x04, 0x0b, 0x08, 0x00, 0x09, 0x00, 0x00, 0x00
        /*0020*/ 	.byte	0x00, 0x00, 0x00, 0x00


//--------------------- .nv.info._ZN7cutlass13device_kernelINS_4gemm6kernel13GemmUniversalIN4cute5tupleIJiiiiEEENS1_10collective13CollectiveMmaINS1_35MainloopSm100TmaUmmaWarpSpecializedILi4ELi2ELi4ENS5_IJNS4_1CILi2EEENSA_ILi1EEESC_EEEEENS5_IJNSA_ILi64EEENSA_ILi256EEESF_EEENS_6half_tENS5_IJlSC_lEEESI_SJ_NS4_8TiledMMAINS4_8MMA_AtomIJNS4_20SM100_MMA_F16BF16_SSISI_SI_fLi64ELi256ELNS4_4UMMA5MajorE0ELSO_0ELNSN_7ScaleInE0ELSP_0EEEEEENS4_6LayoutINS5_IJSC_SC_SC_EEENS5_IJNSA_ILi0EEESU_SU_EEEEENS5_IJNS4_10UnderscoreESX_SX_EEEEENS4_13SM90_TMA_LOADENS4_14ComposedLayoutINS4_7SwizzleILi3ELi4ELi3EEENS4_18smem_ptr_flag_bitsILi16EEENSS_INS5_IJNSA_ILi8EEESF_EEENS5_IJSF_SC_EEEEEEEvNS4_8identityENS4_23SM90_TMA_LOAD_MULTICASTES1A_vS1B_EENS_8epilogue10collective18CollectiveEpilogueINS1E_23Sm100TmaWarpSpecializedILi4ELi2ELi32ELb1ELb0EEEJSH_NS5_IJNSS_ISF_SC_EES1J_EEESI_SJ_SI_SJ_NS1E_6fusion15FusionCallbacksIS1I_NS1L_17LinearCombinationISI_fSI_fLNS_15FloatRoundStyleE2EEESH_S1K_JEEENS4_5SM1004TMEM4LOAD26SM100_TMEM_LOAD_16dp256b8xES10_S1A_NS4_17SM75_U32x4_LDSM_NENS4_14SM90_TMA_STOREES1A_NS4_17SM90_U32x4_STSM_NENS4_39AutoVectorizingCopyWithAssumedAlignmentILi128EEEEEEvvEEEEvNT_6ParamsE --------------------------
	.section	.nv.info._ZN7cutlass13device_kernelINS_4gemm6kernel13GemmUniversalIN4cute5tupleIJiiiiEEENS1_10collective13CollectiveMmaINS1_35MainloopSm100TmaUmmaWarpSpecializedILi4ELi2ELi4ENS5_IJNS4_1CILi2EEENSA_ILi1EEESC_EEEEENS5_IJNSA_ILi64EEENSA_ILi256EEESF_EEENS_6half_tENS5_IJlSC_lEEESI_SJ_NS4_8TiledMMAINS4_8MMA_AtomIJNS4_20SM100_MMA_F16BF16_SSISI_SI_fLi64ELi256ELNS4_4UMMA5MajorE0ELSO_0ELNSN_7ScaleInE0ELSP_0EEEEEENS4_6LayoutINS5_IJSC_SC_SC_EEENS5_IJNSA_ILi0EEESU_SU_EEEEENS5_IJNS4_10UnderscoreESX_SX_EEEEENS4_13SM90_TMA_LOADENS4_14ComposedLayoutINS4_7SwizzleILi3ELi4ELi3EEENS4_18smem_ptr_flag_bitsILi16EEENSS_INS5_IJNSA_ILi8EEESF_EEENS5_IJSF_SC_EEEEEEEvNS4_8identityENS4_23SM90_TMA_LOAD_MULTICASTES1A_vS1B_EENS_8epilogue10collective18CollectiveEpilogueINS1E_23Sm100TmaWarpSpecializedILi4ELi2ELi32ELb1ELb0EEEJSH_NS5_IJNSS_ISF_SC_EES1J_EEESI_SJ_SI_SJ_NS1E_6fusion15FusionCallbacksIS1I_NS1L_17LinearCombinationISI_fSI_fLNS_15FloatRoundStyleE2EEESH_S1K_JEEENS4_5SM1004TMEM4LOAD26SM100_TMEM_LOAD_16dp256b8xES10_S1A_NS4_17SM75_U32x4_LDSM_NENS4_14SM90_TMA_STOREES1A_NS4_17SM90_U32x4_STSM_NENS4_39AutoVectorizingCopyWithAssumedAlignmentILi128EEEEEEvvEEEEvNT_6ParamsE,"",@"SHT_CUDA_INFO"
	.sectionflags	@""
	.align	4


	//----- nvinfo : EIATTR_CUDA_API_VERSION
	.align		4
        /*0000*/ 	.byte	0x04, 0x37
        /*0002*/ 	.short	(.L_31 - .L_30)
.L_30:
        /*0004*/ 	.word	0x00000082


	//----- nvinfo : EIATTR_KPARAM_INFO
	.align		4
.L_31:
        /*0008*/ 	.byte	0x04, 0x17
        /*000a*/ 	.short	(.L_33 - .L_32)
.L_32:
        /*000c*/ 	.word	0x00000000
        /*0010*/ 	.short	0x0000
        /*0012*/ 	.short	0x0000
        /*0014*/ 	.byte	0x00, 0xf0, 0x01, 0x20


	//----- nvinfo : EIATTR_AT_ENTRY_FRAGMENTS
	.align		4
.L_33:
        /*0018*/ 	.byte	0x04, 0x4f
        /*001a*/ 	.short	(.L_35 - .L_34)


	//   ....[0]....
.L_34:
        /*001c*/ 	.word	0x00000006


	//----- nvinfo : EIATTR_RESERVED_SMEM_USED
	.align		4
.L_35:
        /*0020*/ 	.byte	0x01, 0x41
	.zero		2


	//----- nvinfo : EIATTR_SPARSE_MMA_MASK
	.align		4
        /*0024*/ 	.byte	0x03, 0x50
        /*0026*/ 	.short	0x0000


	//----- nvinfo : EIATTR_TCGEN05_1CTA_USED
	.align		4
        /*0028*/ 	.byte	0x01, 0x51
	.zero		2


	//----- nvinfo : EIATTR_MAXREG_COUNT
	.align		4
        /*002c*/ 	.byte	0x03, 0x1b
        /*002e*/ 	.short	0x00ff


	//----- nvinfo : EIATTR_NUM_BARRIERS
	.align		4
        /*0030*/ 	.byte	0x02, 0x4c
        /*0032*/ 	.byte	0x07
	.zero		1


	//----- nvinfo : EIATTR_EXTERNS
	.align		4
        /*0034*/ 	.byte	0x04, 0x0f
        /*0036*/ 	.short	(.L_37 - .L_36)


	//   ....[0]....
	.align		4
.L_36:
        /*0038*/ 	.word	index@(__assertfail)


	//----- nvinfo : EIATTR_MERCURY_ISA_VERSION
	.align		4
.L_37:
        /*003c*/ 	.byte	0x03, 0x5f
        /*003e*/ 	.short	0x0101


	//----- nvinfo : EIATTR_INT_WARP_WIDE_INSTR_OFFSETS
	.align		4
        /*0040*/ 	.byte	0x04, 0x31
        /*0042*/ 	.short	(.L_39 - .L_38)


	//   ....[0]....
.L_38:
        /*0044*/ 	.word	0x00003d10


	//   ....[1]....
        /*0048*/ 	.word	0x00003d30


	//   ....[2]....
        /*004c*/ 	.word	0x00003d60


	//   ....[3]....
        /*0050*/ 	.word	0x00004970


	//   ....[4]....
        /*0054*/ 	.word	0x000049d0


	//   ....[5]....
        /*0058*/ 	.word	0x00004ab0


	//   ....[6]....
        /*005c*/ 	.word	0x00004b30


	//   ....[7]....
        /*0060*/ 	.word	0x00004c20


	//   ....[8]....
        /*0064*/ 	.word	0x00004cb0


	//   ....[9]....
        /*0068*/ 	.word	0x00004da0


	//   ....[10]....
        /*006c*/ 	.word	0x00004e50


	//----- nvinfo : EIATTR_COOP_GROUP_MASK_REGIDS
	.align		4
.L_39:
        /*0070*/ 	.byte	0x04, 0x29
        /*0072*/ 	.short	(.L_41 - .L_40)


	//   ....[0]....
.L_40:
        /*0074*/ 	.word	0xffffffff


	//   ....[1]....
        /*0078*/ 	.word	0xffffffff


	//   ....[2]....
        /*007c*/ 	.word	0xffffffff


	//   ....[3]....
        /*0080*/ 	.word	0xffffffff


	//   ....[4]....
        /*0084*/ 	.word	0xffffffff


	//   ....[5]....
        /*0088*/ 	.word	0xffffffff


	//   ....[6]....
        /*008c*/ 	.word	0xffffffff


	//   ....[7]....
        /*0090*/ 	.word	0xffffffff


	//   ....[8]....
        /*0094*/ 	.word	0xffffffff


	//   ....[9]....
        /*0098*/ 	.word	0xffffffff


	//   ....[10]....
        /*009c*/ 	.word	0xffffffff


	//   ....[11]....
        /*00a0*/ 	.word	0xffffffff


	//   ....[12]....
        /*00a4*/ 	.word	0xffffffff


	//   ....[13]....
        /*00a8*/ 	.word	0xffffffff


	//----- nvinfo : EIATTR_COOP_GROUP_INSTR_OFFSETS
	.align		4
.L_41:
        /*00ac*/ 	.byte	0x04, 0x28
        /*00ae*/ 	.short	(.L_43 - .L_42)


	//   ....[0]....
.L_42:
        /*00b0*/ 	.word	0x00000080


	//   ....[1]....
        /*00b4*/ 	.word	0x000004f0


	//   ....[2]....
        /*00b8*/ 	.word	0x00000690


	//   ....[3]....
        /*00bc*/ 	.word	0x00000830


	//   ....[4]....
        /*00c0*/ 	.word	0x00000930


	//   ....[5]....
        /*00c4*/ 	.word	0x00000aa0


	//   ....[6]....
        /*00c8*/ 	.word	0x00000c40


	//   ....[7]....
        /*00cc*/ 	.word	0x00000df0


	//   ....[8]....
        /*00d0*/ 	.word	0x00002010


	//   ....[9]....
        /*00d4*/ 	.word	0x00002f00


	//   ....[10]....
        /*00d8*/ 	.word	0x00003110


	//   ....[11]....
        /*00dc*/ 	.word	0x00003140


	//   ....[12]....
        /*00e0*/ 	.word	0x00003bf0


	//   ....[13]....
        /*00e4*/ 	.word	0x00003e20


	//----- nvinfo : EIATTR_VRC_CTA_INIT_COUNT
	.align		4
.L_43:
        /*00e8*/ 	.byte	0x02, 0x4a
        /*00ea*/ 	.byte	0x80
	.zero		1


	//----- nvinfo : EIATTR_SYSCALL_OFFSETS
	.align		4
        /*00ec*/ 	.byte	0x04, 0x46
        /*00ee*/ 	.short	(.L_45 - .L_44)


	//   ....[0]....
.L_44:
        /*00f0*/ 	.word	0x00005ae0


	//   ....[1]....
        /*00f4*/ 	.word	0x00005bd0


	//   ....[2]....
        /*00f8*/ 	.word	0x00006440


	//   ....[3]....
        /*00fc*/ 	.word	0x00007100


	//   ....[4]....
        /*0100*/ 	.word	0x00007d70


	//   ....[5]....
        /*0104*/ 	.word	0x000089d0


	//----- nvinfo : EIATTR_MBARRIER_INSTR_OFFSETS
	.align		4
.L_45:
        /*0108*/ 	.byte	0x04, 0x39
        /*010a*/ 	.short	(.L_47 - .L_46)


	//   ....[0]....
.L_46:
        /*010c*/ 	.word	0x00000600
        /*0110*/ 	.word	0x000000ff
        /*0114*/ 	.word	0x00000000
        /*0118*/ 	.short	0x0100
        /*011a*/ 	.byte	0x04
	.zero		1


	//   ....[1]....
        /*011c*/ 	.word	0x00000610
        /*0120*/ 	.word	0x000000ff
        /*0124*/ 	.word	0x00000020
        /*0128*/ 	.short	0x0100
        /*012a*/ 	.byte	0x04
	.zero		1


	//   ....[2]....
        /*012c*/ 	.word	0x00000620
        /*0130*/ 	.word	0x000000ff
        /*0134*/ 	.word	0x00000008
        /*0138*/ 	.short	0x0100
        /*013a*/ 	.byte	0x04
	.zero		1


	//   ....[3]....
        /*013c*/ 	.word	0x00000630
        /*0140*/ 	.word	0x000000ff
        /*0144*/ 	.word	0x00000028
        /*0148*/ 	.short	0x0100
        /*014a*/ 	.byte	0x04
	.zero		1


	//   ....[4]....
        /*014c*/ 	.word	0x00000640
        /*0150*/ 	.word	0x000000ff
        /*0154*/ 	.word	0x00000010
        /*0158*/ 	.short	0x0100
        /*015a*/ 	.byte	0x04
	.zero		1


	//   ....[5]....
        /*015c*/ 	.word	0x00000650
        /*0160*/ 	.word	0x000000ff
        /*0164*/ 	.word	0x00000030
        /*0168*/ 	.short	0x0100
        /*016a*/ 	.byte	0x04
	.zero		1


	//   ....[6]....
        /*016c*/ 	.word	0x00000660
        /*0170*/ 	.word	0x000000ff
        /*0174*/ 	.word	0x00000018
        /*0178*/ 	.short	0x0100
        /*017a*/ 	.byte	0x04
	.zero		1


	//   ....[7]....
        /*017c*/ 	.word	0x00000670
        /*0180*/ 	.word	0x000000ff
        /*0184*/ 	.word	0x00000038
        /*0188*/ 	.short	0x0100
        /*018a*/ 	.byte	0x04
	.zero		1


	//   ....[8]....
        /*018c*/ 	.word	0x000007a0
        /*0190*/ 	.word	0x000000ff
        /*0194*/ 	.word	0x00000040
        /*0198*/ 	.short	0x0100
        /*019a*/ 	.byte	0x04
	.zero		1


	//   ....[9]....
        /*019c*/ 	.word	0x000007b0
        /*01a0*/ 	.word	0x000000ff
        /*01a4*/ 	.word	0x00000060
        /*01a8*/ 	.short	0x0100
        /*01aa*/ 	.byte	0x04
	.zero		1


	//   ....[10]....
        /*01ac*/ 	.word	0x000007c0
        /*01b0*/ 	.word	0x000000ff
        /*01b4*/ 	.word	0x00000048
        /*01b8*/ 	.short	0x0100
        /*01ba*/ 	.byte	0x04
	.zero		1


	//   ....[11]....
        /*01bc*/ 	.word	0x000007d0
        /*01c0*/ 	.word	0x000000ff
        /*01c4*/ 	.word	0x00000068
        /*01c8*/ 	.short	0x0100
        /*01ca*/ 	.byte	0x04
	.zero		1


	//   ....[12]....
        /*01cc*/ 	.word	0x000007e0
        /*01d0*/ 	.word	0x000000ff
        /*01d4*/ 	.word	0x00000050
        /*01d8*/ 	.short	0x0100
        /*01da*/ 	.byte	0x04
	.zero		1


	//   ....[13]....
        /*01dc*/ 	.word	0x000007f0
        /*01e0*/ 	.word	0x000000ff
        /*01e4*/ 	.word	0x00000070
        /*01e8*/ 	.short	0x0100
        /*01ea*/ 	.byte	0x04
	.zero		1


	//   ....[14]....
        /*01ec*/ 	.word	0x00000800
        /*01f0*/ 	.word	0x000000ff
        /*01f4*/ 	.word	0x00000058
        /*01f8*/ 	.short	0x0100
        /*01fa*/ 	.byte	0x04
	.zero		1


	//   ....[15]....
        /*01fc*/ 	.word	0x00000810
        /*0200*/ 	.word	0x000000ff
        /*0204*/ 	.word	0x00000078
        /*0208*/ 	.short	0x0100
        /*020a*/ 	.byte	0x04
	.zero		1


	//   ....[16]....
        /*020c*/ 	.word	0x00000900
        /*0210*/ 	.word	0x000000ff
        /*0214*/ 	.word	0x00000080
        /*0218*/ 	.short	0x0100
        /*021a*/ 	.byte	0x06
	.zero		1


	//   ....[17]....
        /*021c*/ 	.word	0x00000910
        /*0220*/ 	.word	0x000000ff
        /*0224*/ 	.word	0x00000088
        /*0228*/ 	.short	0x0100
        /*022a*/ 	.byte	0x06
	.zero		1


	//   ....[18]....
        /*022c*/ 	.word	0x00000a50
        /*0230*/ 	.word	0x000000ff
        /*0234*/ 	.word	0x00000090
        /*0238*/ 	.short	0x0100
        /*023a*/ 	.byte	0x06
	.zero		1


	//   ....[19]....
        /*023c*/ 	.word	0x00000a60
        /*0240*/ 	.word	0x000000ff
        /*0244*/ 	.word	0x000000a0
        /*0248*/ 	.short	0x0100
        /*024a*/ 	.byte	0x06
	.zero		1


	//   ....[20]....
        /*024c*/ 	.word	0x00000a70
        /*0250*/ 	.word	0x000000ff
        /*0254*/ 	.word	0x00000098
        /*0258*/ 	.short	0x0100
        /*025a*/ 	.byte	0x06
	.zero		1


	//   ....[21]....
        /*025c*/ 	.word	0x00000a80
        /*0260*/ 	.word	0x000000ff
        /*0264*/ 	.word	0x000000a8
        /*0268*/ 	.short	0x0100
        /*026a*/ 	.byte	0x06
	.zero		1


	//   ....[22]....
        /*026c*/ 	.word	0x00000bb0
        /*0270*/ 	.word	0x000000ff
        /*0274*/ 	.word	0x000000b0
        /*0278*/ 	.short	0x0100
        /*027a*/ 	.byte	0x04
	.zero		1


	//   ....[23]....
        /*027c*/ 	.word	0x00000bc0
        /*0280*/ 	.word	0x000000ff
        /*0284*/ 	.word	0x000000d0
        /*0288*/ 	.short	0x0100
        /*028a*/ 	.byte	0x04
	.zero		1


	//   ....[24]....
        /*028c*/ 	.word	0x00000bd0
        /*0290*/ 	.word	0x000000ff
        /*0294*/ 	.word	0x000000b8
        /*0298*/ 	.short	0x0100
        /*029a*/ 	.byte	0x04
	.zero		1


	//   ....[25]....
        /*029c*/ 	.word	0x00000be0
        /*02a0*/ 	.word	0x000000ff
        /*02a4*/ 	.word	0x000000d8
        /*02a8*/ 	.short	0x0100
        /*02aa*/ 	.byte	0x04
	.zero		1


	//   ....[26]....
        /*02ac*/ 	.word	0x00000bf0
        /*02b0*/ 	.word	0x000000ff
        /*02b4*/ 	.word	0x000000c0
        /*02b8*/ 	.short	0x0100
        /*02ba*/ 	.byte	0x04
	.zero		1


	//   ....[27]....
        /*02bc*/ 	.word	0x00000c00
        /*02c0*/ 	.word	0x000000ff
        /*02c4*/ 	.word	0x000000e0
        /*02c8*/ 	.short	0x0100
        /*02ca*/ 	.byte	0x04
	.zero		1


	//   ....[28]....
        /*02cc*/ 	.word	0x00000c10
        /*02d0*/ 	.word	0x000000ff
        /*02d4*/ 	.word	0x000000c8
        /*02d8*/ 	.short	0x0100
        /*02da*/ 	.byte	0x04
	.zero		1


	//   ....[29]....
        /*02dc*/ 	.word	0x00000c20
        /*02e0*/ 	.word	0x000000ff
        /*02e4*/ 	.word	0x000000e8
        /*02e8*/ 	.short	0x0100
        /*02ea*/ 	.byte	0x04
	.zero		1


	//   ....[30]....
        /*02ec*/ 	.word	0x00000d10
        /*02f0*/ 	.word	0x000000ff
        /*02f4*/ 	.word	0x000000f0
        /*02f8*/ 	.short	0x0100
        /*02fa*/ 	.byte	0x04
	.zero		1


	//   ....[31]....
        /*02fc*/ 	.word	0x00000d20
        /*0300*/ 	.word	0x000000ff
        /*0304*/ 	.word	0x00000100
        /*0308*/ 	.short	0x0100
        /*030a*/ 	.byte	0x04
	.zero		1


	//   ....[32]....
        /*030c*/ 	.word	0x00000d30
        /*0310*/ 	.word	0x000000ff
        /*0314*/ 	.word	0x000000f8
        /*0318*/ 	.short	0x0100
        /*031a*/ 	.byte	0x04
	.zero		1


	//   ....[33]....
        /*031c*/ 	.word	0x00000d40
        /*0320*/ 	.word	0x000000ff
        /*0324*/ 	.word	0x00000108
        /*0328*/ 	.short	0x0100
        /*032a*/ 	.byte	0x04
	.zero		1


	//   ....[34]....
        /*032c*/ 	.word	0x000018b0
        /*0330*/ 	.word	0x00000000
        /*0334*/ 	.word	0x00000100
        /*0338*/ 	.short	0x010a
        /*033a*/ 	.byte	0xff
	.zero		1


	//   ....[35]....
        /*033c*/ 	.word	0x000018d0
        /*0340*/ 	.word	0x00000000
        /*0344*/ 	.word	0x000000f0
        /*0348*/ 	.short	0x0101
        /*034a*/ 	.byte	0xff
	.zero		1


	//   ....[36]....
        /*034c*/ 	.word	0x00001990
        /*0350*/ 	.word	0x000000ff
        /*0354*/ 	.word	0x00000020
        /*0358*/ 	.short	0x010a
        /*035a*/ 	.byte	0x04
	.zero		1


	//   ....[37]....
        /*035c*/ 	.word	0x00001a10
        /*0360*/ 	.word	0x000000ff
        /*0364*/ 	.word	0x00000020
        /*0368*/ 	.short	0x010a
        /*036a*/ 	.byte	0x21
	.zero		1


	//   ....[38]....
        /*036c*/ 	.word	0x00001ba0
        /*0370*/ 	.word	0x000000ff
        /*0374*/ 	.word	0x00000020
        /*0378*/ 	.short	0x010a
        /*037a*/ 	.byte	0x08
	.zero		1


	//   ....[39]....
        /*037c*/ 	.word	0x00001cd0
        /*0380*/ 	.word	0x000000ff
        /*0384*/ 	.word	0x00000088
        /*0388*/ 	.short	0x0101
        /*038a*/ 	.byte	0x07
	.zero		1


	//   ....[40]....
        /*038c*/ 	.word	0x00001cf0
        /*0390*/ 	.word	0x000000ff
        /*0394*/ 	.word	0x00000020
        /*0398*/ 	.short	0x010a
        /*039a*/ 	.byte	0x04
	.zero		1


	//   ....[41]....
        /*039c*/ 	.word	0x00001d70
        /*03a0*/ 	.word	0x000000ff
        /*03a4*/ 	.word	0x00000020
        /*03a8*/ 	.short	0x010a
        /*03aa*/ 	.byte	0x09
	.zero		1


	//   ....[42]....
        /*03ac*/ 	.word	0x00001f10
        /*03b0*/ 	.word	0x000000ff
        /*03b4*/ 	.word	0x00000020
        /*03b8*/ 	.short	0x010a
        /*03ba*/ 	.byte	0x06
	.zero		1


	//   ....[43]....
        /*03bc*/ 	.word	0x00002040
        /*03c0*/ 	.word	0x00000003
        /*03c4*/ 	.word	0x00000090
        /*03c8*/ 	.short	0x010a
        /*03ca*/ 	.byte	0xff
	.zero		1


	//   ....[44]....
        /*03cc*/ 	.word	0x00002190
        /*03d0*/ 	.word	0x00000000
        /*03d4*/ 	.word	0x00000000
        /*03d8*/ 	.short	0x0101
        /*03da*/ 	.byte	0xff
	.zero		1


	//   ....[45]....
        /*03dc*/ 	.word	0x00002750
        /*03e0*/ 	.word	0x000000ff
        /*03e4*/ 	.word	0x00000000
        /*03e8*/ 	.short	0x010a
        /*03ea*/ 	.byte	0x04
	.zero		1


	//   ....[46]....
        /*03ec*/ 	.word	0x000027e0
        /*03f0*/ 	.word	0x000000ff
        /*03f4*/ 	.word	0x00000000
        /*03f8*/ 	.short	0x010a
        /*03fa*/ 	.byte	0x05
	.zero		1


	//   ....[47]....
        /*03fc*/ 	.word	0x00002870
        /*0400*/ 	.word	0x000000ff
        /*0404*/ 	.word	0x00000000
        /*0408*/ 	.short	0x010a
        /*040a*/ 	.byte	0x05
	.zero		1


	//   ....[48]....
        /*040c*/ 	.word	0x00002910
        /*0410*/ 	.word	0x00000000
        /*0414*/ 	.word	0x00000000
        /*0418*/ 	.short	0x010a
        /*041a*/ 	.byte	0xff
	.zero		1


	//   ....[49]....
        /*041c*/ 	.word	0x00002a50
        /*0420*/ 	.word	0x00000002
        /*0424*/ 	.word	0x000000f0
        /*0428*/ 	.short	0x010a
        /*042a*/ 	.byte	0xff
	.zero		1


	//   ....[50]....
        /*042c*/ 	.word	0x00002ab0
        /*0430*/ 	.word	0x00000004
        /*0434*/ 	.word	0x00000000
        /*0438*/ 	.short	0x0101
        /*043a*/ 	.byte	0xff
	.zero		1


	//   ....[51]....
        /*043c*/ 	.word	0x00002ad0
        /*0440*/ 	.word	0x000000ff
        /*0444*/ 	.word	0x000000a0
        /*0448*/ 	.short	0x010a
        /*044a*/ 	.byte	0x04
	.zero		1


	//   ....[52]....
        /*044c*/ 	.word	0x00002bf0
        /*0450*/ 	.word	0x00000002
        /*0454*/ 	.word	0x00000090
        /*0458*/ 	.short	0x010a
        /*045a*/ 	.byte	0xff
	.zero		1


	//   ....[53]....
        /*045c*/ 	.word	0x00002d00
        /*0460*/ 	.word	0x00000002
        /*0464*/ 	.word	0x00000000
        /*0468*/ 	.short	0x0101
        /*046a*/ 	.byte	0xff
	.zero		1


	//   ....[54]....
        /*046c*/ 	.word	0x00002d90
        /*0470*/ 	.word	0x000000ff
        /*0474*/ 	.word	0x000000a0
        /*0478*/ 	.short	0x0106
        /*047a*/ 	.byte	0x04
	.zero		1


	//   ....[55]....
        /*047c*/ 	.word	0x00002db0
        /*0480*/ 	.word	0x000000ff
        /*0484*/ 	.word	0x000000a0
        /*0488*/ 	.short	0x010a
        /*048a*/ 	.byte	0x04
	.zero		1


	//   ....[56]....
        /*048c*/ 	.word	0x00002e40
        /*0490*/ 	.word	0x000000ff
        /*0494*/ 	.word	0x000000a0
        /*0498*/ 	.short	0x0106
        /*049a*/ 	.byte	0x07
	.zero		1


	//   ....[57]....
        /*049c*/ 	.word	0x00002e80
        /*04a0*/ 	.word	0x00000000
        /*04a4*/ 	.word	0x000000a0
        /*04a8*/ 	.short	0x010a
        /*04aa*/ 	.byte	0xff
	.zero		1


	//   ....[58]....
        /*04ac*/ 	.word	0x000033e0
        /*04b0*/ 	.word	0x00000000
        /*04b4*/ 	.word	0x00000090
        /*04b8*/ 	.short	0x010a
        /*04ba*/ 	.byte	0xff
	.zero		1


	//   ....[59]....
        /*04bc*/ 	.word	0x000034e0
        /*04c0*/ 	.word	0x00000003
        /*04c4*/ 	.word	0x00000000
        /*04c8*/ 	.short	0x0101
        /*04ca*/ 	.byte	0xff
	.zero		1


	//   ....[60]....
        /*04cc*/ 	.word	0x000034f0
        /*04d0*/ 	.word	0x000000ff
        /*04d4*/ 	.word	0x00000000
        /*04d8*/ 	.short	0x010a
        /*04da*/ 	.byte	0x04
	.zero		1


	//   ....[61]....
        /*04dc*/ 	.word	0x00003570
        /*04e0*/ 	.word	0x000000ff
        /*04e4*/ 	.word	0x000000d0
        /*04e8*/ 	.short	0x010a
        /*04ea*/ 	.byte	0x1f
	.zero		1


	//   ....[62]....
        /*04ec*/ 	.word	0x00003650
        /*04f0*/ 	.word	0x000000ff
        /*04f4*/ 	.word	0x00000000
        /*04f8*/ 	.short	0x010a
        /*04fa*/ 	.byte	0x05
	.zero		1


	//   ....[63]....
        /*04fc*/ 	.word	0x00003790
        /*0500*/ 	.word	0x000000ff
        /*0504*/ 	.word	0x00000000
        /*0508*/ 	.short	0x010a
        /*050a*/ 	.byte	0x04
	.zero		1


	//   ....[64]....
        /*050c*/ 	.word	0x00003a20
        /*0510*/ 	.word	0x000000ff
        /*0514*/ 	.word	0x00000000
        /*0518*/ 	.short	0x010a
        /*051a*/ 	.byte	0x04
	.zero		1


	//   ....[65]....
        /*051c*/ 	.word	0x00003ab0
        /*0520*/ 	.word	0x000000ff
        /*0524*/ 	.word	0x00000000
        /*0528*/ 	.short	0x010a
        /*052a*/ 	.byte	0x05
	.zero		1


	//   ....[66]....
        /*052c*/ 	.word	0x00003b40
        /*0530*/ 	.word	0x000000ff
        /*0534*/ 	.word	0x00000000
        /*0538*/ 	.short	0x010a
        /*053a*/ 	.byte	0x05
	.zero		1


	//   ....[67]....
        /*053c*/ 	.word	0x00003bd0
        /*0540*/ 	.word	0x000000ff
        /*0544*/ 	.word	0x00000000
        /*0548*/ 	.short	0x010a
        /*054a*/ 	.byte	0x04
	.zero		1


	//   ....[68]....
        /*054c*/ 	.word	0x00004130
        /*0550*/ 	.word	0x00000008
        /*0554*/ 	.word	0x00000090
        /*0558*/ 	.short	0x010a
        /*055a*/ 	.byte	0xff
	.zero		1


	//   ....[69]....
        /*055c*/ 	.word	0x000042a0
        /*0560*/ 	.word	0x00000000
        /*0564*/ 	.word	0x00000000
        /*0568*/ 	.short	0x0101
        /*056a*/ 	.byte	0xff
	.zero		1


	//   ....[70]....
        /*056c*/ 	.word	0x00004780
        /*0570*/ 	.word	0x000000ff
        /*0574*/ 	.word	0x00000088
        /*0578*/ 	.short	0x010a
        /*057a*/ 	.byte	0x15
	.zero		1


	//   ....[71]....
        /*057c*/ 	.word	0x00004910
        /*0580*/ 	.word	0x000000ff
        /*0584*/ 	.word	0x00000060
        /*0588*/ 	.short	0x010a
        /*058a*/ 	.byte	0x15
	.zero		1


	//   ....[72]....
        /*058c*/ 	.word	0x00004a60
        /*0590*/ 	.word	0x000000ff
        /*0594*/ 	.word	0x00000040
        /*0598*/ 	.short	0x010b
        /*059a*/ 	.byte	0x15
	.zero		1


	//   ....[73]....
        /*059c*/ 	.word	0x00004a70
        /*05a0*/ 	.word	0x000000ff
        /*05a4*/ 	.word	0x00000000
        /*05a8*/ 	.short	0x0101
        /*05aa*/ 	.byte	0x32
	.zero		1


	//   ....[74]....
        /*05ac*/ 	.word	0x00004a80
        /*05b0*/ 	.word	0x000000ff
        /*05b4*/ 	.word	0x00000068
        /*05b8*/ 	.short	0x010a
        /*05ba*/ 	.byte	0x15
	.zero		1


	//   ....[75]....
        /*05bc*/ 	.word	0x00004bd0
        /*05c0*/ 	.word	0x000000ff
        /*05c4*/ 	.word	0x00000048
        /*05c8*/ 	.short	0x010b
        /*05ca*/ 	.byte	0x15
	.zero		1


	//   ....[76]....
        /*05cc*/ 	.word	0x00004be0
        /*05d0*/ 	.word	0x000000ff
        /*05d4*/ 	.word	0x00000000
        /*05d8*/ 	.short	0x0101
        /*05da*/ 	.byte	0x31
	.zero		1


	//   ....[77]....
        /*05dc*/ 	.word	0x00004bf0
        /*05e0*/ 	.word	0x000000ff
        /*05e4*/ 	.word	0x00000070
        /*05e8*/ 	.short	0x010a
        /*05ea*/ 	.byte	0x15
	.zero		1


	//   ....[78]....
        /*05ec*/ 	.word	0x00004d50
        /*05f0*/ 	.word	0x000000ff
        /*05f4*/ 	.word	0x00000050
        /*05f8*/ 	.short	0x010b
        /*05fa*/ 	.byte	0x15
	.zero		1


	//   ....[79]....
        /*05fc*/ 	.word	0x00004d60
        /*0600*/ 	.word	0x000000ff
        /*0604*/ 	.word	0x00000000
        /*0608*/ 	.short	0x0101
        /*060a*/ 	.byte	0x30
	.zero		1


	//   ....[80]....
        /*060c*/ 	.word	0x00004d70
        /*0610*/ 	.word	0x000000ff
        /*0614*/ 	.word	0x00000078
        /*0618*/ 	.short	0x010a
        /*061a*/ 	.byte	0x15
	.zero		1


	//   ....[81]....
        /*061c*/ 	.word	0x00004f70
        /*0620*/ 	.word	0x000000ff
        /*0624*/ 	.word	0x00000058
        /*0628*/ 	.short	0x010b
        /*062a*/ 	.byte	0x15
	.zero		1


	//   ....[82]....
        /*062c*/ 	.word	0x00004f80
        /*0630*/ 	.word	0x000000ff
        /*0634*/ 	.word	0x00000000
        /*0638*/ 	.short	0x0101
        /*063a*/ 	.byte	0x2b
	.zero		1


	//   ....[83]....
        /*063c*/ 	.word	0x00004fb0
        /*0640*/ 	.word	0x000000ff
        /*0644*/ 	.word	0x00000060
        /*0648*/ 	.short	0x010a
        /*064a*/ 	.byte	0x15
	.zero		1


	//   ....[84]....
        /*064c*/ 	.word	0x00004fd0
        /*0650*/ 	.word	0x000000ff
        /*0654*/ 	.word	0x00000068
        /*0658*/ 	.short	0x010a
        /*065a*/ 	.byte	0x15
	.zero		1


	//   ....[85]....
        /*065c*/ 	.word	0x00004ff0
        /*0660*/ 	.word	0x000000ff
        /*0664*/ 	.word	0x00000070
        /*0668*/ 	.short	0x010a
        /*066a*/ 	.byte	0x15
	.zero		1


	//   ....[86]....
        /*066c*/ 	.word	0x00005030
        /*0670*/ 	.word	0x00000000
        /*0674*/ 	.word	0x00000078
        /*0678*/ 	.short	0x010a
        /*067a*/ 	.byte	0xff
	.zero		1


	//   ....[87]....
        /*067c*/ 	.word	0x00005370
        /*0680*/ 	.word	0x00000003
        /*0684*/ 	.word	0x00000090
        /*0688*/ 	.short	0x010a
        /*068a*/ 	.byte	0xff
	.zero		1


	//   ....[88]....
        /*068c*/ 	.word	0x000054f0
        /*0690*/ 	.word	0x00000000
        /*0694*/ 	.word	0x00000000
        /*0698*/ 	.short	0x0101
        /*069a*/ 	.byte	0xff
	.zero		1


	//   ....[89]....
        /*069c*/ 	.word	0x00006090
        /*06a0*/ 	.word	0x000000ff
        /*06a4*/ 	.word	0x00000040
        /*06a8*/ 	.short	0x010a
        /*06aa*/ 	.byte	0x2c
	.zero		1


	//   ....[90]....
        /*06ac*/ 	.word	0x00006100
        /*06b0*/ 	.word	0x00000062
        /*06b4*/ 	.word	0x000000b0
        /*06b8*/ 	.short	0x010a
        /*06ba*/ 	.byte	0xff
	.zero		1


	//   ....[91]....
        /*06bc*/ 	.word	0x00006220
        /*06c0*/ 	.word	0x000000ff
        /*06c4*/ 	.word	0x00000040
        /*06c8*/ 	.short	0x010a
        /*06ca*/ 	.byte	0x2c
	.zero		1


	//   ....[92]....
        /*06cc*/ 	.word	0x00006320
        /*06d0*/ 	.word	0x00000062
        /*06d4*/ 	.word	0x000000b0
        /*06d8*/ 	.short	0x010a
        /*06da*/ 	.byte	0xff
	.zero		1


	//   ....[93]....
        /*06dc*/ 	.word	0x00006e20
        /*06e0*/ 	.word	0x00000000
        /*06e4*/ 	.word	0x00000000
        /*06e8*/ 	.short	0x0101
        /*06ea*/ 	.byte	0xff
	.zero		1


	//   ....[94]....
        /*06ec*/ 	.word	0x00006e30
        /*06f0*/ 	.word	0x00000003
        /*06f4*/ 	.word	0x00000040
        /*06f8*/ 	.short	0x010a
        /*06fa*/ 	.byte	0xff
	.zero		1


	//   ....[95]....
        /*06fc*/ 	.word	0x00006f00
        /*0700*/ 	.word	0x00000003
        /*0704*/ 	.word	0x00000040
        /*0708*/ 	.short	0x010a
        /*070a*/ 	.byte	0xff
	.zero		1


	//   ....[96]....
        /*070c*/ 	.word	0x00007a90
        /*0710*/ 	.word	0x00000066
        /*0714*/ 	.word	0x00000000
        /*0718*/ 	.short	0x0101
        /*071a*/ 	.byte	0xff
	.zero		1


	//   ....[97]....
        /*071c*/ 	.word	0x00007ab0
        /*0720*/ 	.word	0x0000003f
        /*0724*/ 	.word	0x00000040
        /*0728*/ 	.short	0x010a
        /*072a*/ 	.byte	0xff
	.zero		1


	//   ....[98]....
        /*072c*/ 	.word	0x00007b70
        /*0730*/ 	.word	0x0000003f
        /*0734*/ 	.word	0x00000040
        /*0738*/ 	.short	0x010a
        /*073a*/ 	.byte	0xff
	.zero		1


	//   ....[99]....
        /*073c*/ 	.word	0x000086f0
        /*0740*/ 	.word	0x00000066
        /*0744*/ 	.word	0x00000000
        /*0748*/ 	.short	0x0101
        /*074a*/ 	.byte	0xff
	.zero		1


	//   ....[100]....
        /*074c*/ 	.word	0x00008710
        /*0750*/ 	.word	0x0000006c
        /*0754*/ 	.word	0x00000040
        /*0758*/ 	.short	0x010a
        /*075a*/ 	.byte	0xff
	.zero		1


	//   ....[101]....
        /*075c*/ 	.word	0x000087d0
        /*0760*/ 	.word	0x0000006c
        /*0764*/ 	.word	0x00000040
        /*0768*/ 	.short	0x010a
        /*076a*/ 	.byte	0xff
	.zero		1


	//   ....[102]....
        /*076c*/ 	.word	0x00008c10
        /*0770*/ 	.word	0x000000ff
        /*0774*/ 	.word	0x00000000
        /*0778*/ 	.short	0x0101
        /*077a*/ 	.byte	0x04
	.zero		1


	//   ....[103]....
        /*077c*/ 	.word	0x000093c0
        /*0780*/ 	.word	0x00000002
        /*0784*/ 	.word	0x00000000
        /*0788*/ 	.short	0x0101
        /*078a*/ 	.byte	0xff
	.zero		1


	//   ....[104]....
        /*078c*/ 	.word	0x00009670
        /*0790*/ 	.word	0x000000ff
        /*0794*/ 	.word	0x00000000
        /*0798*/ 	.short	0x0101
        /*079a*/ 	.byte	0x04
	.zero		1


	//   ....[105]....
        /*079c*/ 	.word	0x00009690
        /*07a0*/ 	.word	0x00000000
        /*07a4*/ 	.word	0x00000100
        /*07a8*/ 	.short	0x010a
        /*07aa*/ 	.byte	0xff
	.zero		1


	//   ....[106]....
        /*07ac*/ 	.word	0x000096f0
        /*07b0*/ 	.word	0x00000000
        /*07b4*/ 	.word	0x00000020
        /*07b8*/ 	.short	0x010a
        /*07ba*/ 	.byte	0xff
	.zero		1


	//   ....[107]....
        /*07bc*/ 	.word	0x00009750
        /*07c0*/ 	.word	0x00000000
        /*07c4*/ 	.word	0x00000020
        /*07c8*/ 	.short	0x010a
        /*07ca*/ 	.byte	0xff
	.zero		1


	//   ....[108]....
        /*07cc*/ 	.word	0x000097a0
        /*07d0*/ 	.word	0x00000003
        /*07d4*/ 	.word	0x00000090
        /*07d8*/ 	.short	0x010a
        /*07da*/ 	.byte	0xff
	.zero		1


	//   ....[109]....
        /*07dc*/ 	.word	0x00009800
        /*07e0*/ 	.word	0x00000000
        /*07e4*/ 	.word	0x00000000
        /*07e8*/ 	.short	0x010a
        /*07ea*/ 	.byte	0xff
	.zero		1


	//   ....[110]....
        /*07ec*/ 	.word	0x00009860
        /*07f0*/ 	.word	0x00000000
        /*07f4*/ 	.word	0x00000000
        /*07f8*/ 	.short	0x010a
        /*07fa*/ 	.byte	0xff
	.zero		1


	//   ....[111]....
        /*07fc*/ 	.word	0x000098c0
        /*0800*/ 	.word	0x00000000
        /*0804*/ 	.word	0x00000000
        /*0808*/ 	.short	0x010a
        /*080a*/ 	.byte	0xff
	.zero		1


	//   ....[112]....
        /*080c*/ 	.word	0x00009910
        /*0810*/ 	.word	0x00000002
        /*0814*/ 	.word	0x000000f0
        /*0818*/ 	.short	0x010a
        /*081a*/ 	.byte	0xff
	.zero		1


	//   ....[113]....
        /*081c*/ 	.word	0x00009970
        /*0820*/ 	.word	0x00000002
        /*0824*/ 	.word	0x000000a0
        /*0828*/ 	.short	0x010a
        /*082a*/ 	.byte	0xff
	.zero		1


	//   ....[114]....
        /*082c*/ 	.word	0x000099c0
        /*0830*/ 	.word	0x00000002
        /*0834*/ 	.word	0x00000090
        /*0838*/ 	.short	0x010a
        /*083a*/ 	.byte	0xff
	.zero		1


	//   ....[115]....
        /*083c*/ 	.word	0x00009a20
        /*0840*/ 	.word	0x00000000
        /*0844*/ 	.word	0x000000a0
        /*0848*/ 	.short	0x010a
        /*084a*/ 	.byte	0xff
	.zero		1


	//   ....[116]....
        /*084c*/ 	.word	0x00009a70
        /*0850*/ 	.word	0x00000000
        /*0854*/ 	.word	0x00000090
        /*0858*/ 	.short	0x010a
        /*085a*/ 	.byte	0xff
	.zero		1


	//   ....[117]....
        /*085c*/ 	.word	0x00009ad0
        /*0860*/ 	.word	0x00000003
        /*0864*/ 	.word	0x000000d0
        /*0868*/ 	.short	0x010a
        /*086a*/ 	.byte	0xff
	.zero		1


	//   ....[118]....
        /*086c*/ 	.word	0x00009b30
        /*0870*/ 	.word	0x00000000
        /*0874*/ 	.word	0x00000000
        /*0878*/ 	.short	0x010a
        /*087a*/ 	.byte	0xff
	.zero		1


	//   ....[119]....
        /*087c*/ 	.word	0x00009b90
        /*0880*/ 	.word	0x00000000
        /*0884*/ 	.word	0x00000000
        /*0888*/ 	.short	0x010a
        /*088a*/ 	.byte	0xff
	.zero		1


	//   ....[120]....
        /*088c*/ 	.word	0x00009bf0
        /*0890*/ 	.word	0x00000000
        /*0894*/ 	.word	0x00000000
        /*0898*/ 	.short	0x010a
        /*089a*/ 	.byte	0xff
	.zero		1


	//   ....[121]....
        /*089c*/ 	.word	0x00009c50
        /*08a0*/ 	.word	0x00000000
        /*08a4*/ 	.word	0x00000000
        /*08a8*/ 	.short	0x010a
        /*08aa*/ 	.byte	0xff
	.zero		1


	//   ....[122]....
        /*08ac*/ 	.word	0x00009cb0
        /*08b0*/ 	.word	0x00000000
        /*08b4*/ 	.word	0x00000000
        /*08b8*/ 	.short	0x010a
        /*08ba*/ 	.byte	0xff
	.zero		1


	//   ....[123]....
        /*08bc*/ 	.word	0x00009d00
        /*08c0*/ 	.word	0x00000008
        /*08c4*/ 	.word	0x00000090
        /*08c8*/ 	.short	0x010a
        /*08ca*/ 	.byte	0xff
	.zero		1


	//   ....[124]....
        /*08cc*/ 	.word	0x00009d60
        /*08d0*/ 	.word	0x00000000
        /*08d4*/ 	.word	0x00000088
        /*08d8*/ 	.short	0x010a
        /*08da*/ 	.byte	0xff
	.zero		1


	//   ....[125]....
        /*08dc*/ 	.word	0x00009dc0
        /*08e0*/ 	.word	0x00000005
        /*08e4*/ 	.word	0x00000060
        /*08e8*/ 	.short	0x010a
        /*08ea*/ 	.byte	0xff
	.zero		1


	//   ....[126]....
        /*08ec*/ 	.word	0x00009e20
        /*08f0*/ 	.word	0x00000005
        /*08f4*/ 	.word	0x00000068
        /*08f8*/ 	.short	0x010a
        /*08fa*/ 	.byte	0xff
	.zero		1


	//   ....[127]....
        /*08fc*/ 	.word	0x00009e80
        /*0900*/ 	.word	0x00000005
        /*0904*/ 	.word	0x00000070
        /*0908*/ 	.short	0x010a
        /*090a*/ 	.byte	0xff
	.zero		1


	//   ....[128]....
        /*090c*/ 	.word	0x00009ee0
        /*0910*/ 	.word	0x00000005
        /*0914*/ 	.word	0x00000078
        /*0918*/ 	.short	0x010a
        /*091a*/ 	.byte	0xff
	.zero		1


	//   ....[129]....
        /*091c*/ 	.word	0x00009f40
        /*0920*/ 	.word	0x00000000
        /*0924*/ 	.word	0x00000060
        /*0928*/ 	.short	0x010a
        /*092a*/ 	.byte	0xff
	.zero		1


	//   ....[130]....
        /*092c*/ 	.word	0x00009fa0
        /*0930*/ 	.word	0x00000000
        /*0934*/ 	.word	0x00000068
        /*0938*/ 	.short	0x010a
        /*093a*/ 	.byte	0xff
	.zero		1


	//   ....[131]....
        /*093c*/ 	.word	0x0000a000
        /*0940*/ 	.word	0x00000000
        /*0944*/ 	.word	0x00000070
        /*0948*/ 	.short	0x010a
        /*094a*/ 	.byte	0xff
	.zero		1


	//   ....[132]....
        /*094c*/ 	.word	0x0000a050
        /*0950*/ 	.word	0x00000003
        /*0954*/ 	.word	0x00000090
        /*0958*/ 	.short	0x010a
        /*095a*/ 	.byte	0xff
	.zero		1


	//   ....[133]....
        /*095c*/ 	.word	0x0000a0b0
        /*0960*/ 	.word	0x00000000
        /*0964*/ 	.word	0x00000040
        /*0968*/ 	.short	0x010a
        /*096a*/ 	.byte	0xff
	.zero		1


	//   ....[134]....
        /*096c*/ 	.word	0x0000a100
        /*0970*/ 	.word	0x00000062
        /*0974*/ 	.word	0x000000b0
        /*0978*/ 	.short	0x010a
        /*097a*/ 	.byte	0xff
	.zero		1


	//   ....[135]....
        /*097c*/ 	.word	0x0000a150
        /*0980*/ 	.word	0x00000003
        /*0984*/ 	.word	0x00000040
        /*0988*/ 	.short	0x010a
        /*098a*/ 	.byte	0xff
	.zero		1


	//   ....[136]....
        /*098c*/ 	.word	0x0000a1a0
        /*0990*/ 	.word	0x0000003f
        /*0994*/ 	.word	0x00000040
        /*0998*/ 	.short	0x010a
        /*099a*/ 	.byte	0xff
	.zero		1


	//   ....[137]....
        /*099c*/ 	.word	0x0000a1f0
        /*09a0*/ 	.word	0x0000006c
        /*09a4*/ 	.word	0x00000040
        /*09a8*/ 	.short	0x010a
        /*09aa*/ 	.byte	0xff
	.zero		1


	//----- nvinfo : EIATTR_NUM_MBARRIERS
	.align		4
.L_47:
        /*09ac*/ 	.byte	0x03, 0x38
        /*09ae*/ 	.short	0x0022


	//----- nvinfo : EIATTR_EXIT_INSTR_OFFSETS
	.align		4
        /*09b0*/ 	.byte	0x04, 0x1c
        /*09b2*/ 	.short	(.L_49 - .L_48)


	//   ....[0]....
.L_48:
        /*09b4*/ 	.word	0x00002940


	//   ....[1]....
        /*09b8*/ 	.word	0x00002e50


	//   ....[2]....
        /*09bc*/ 	.word	0x00002eb0


	//   ....[3]....
        /*09c0*/ 	.word	0x00003e30


	//   ....[4]....
        /*09c4*/ 	.word	0x00005060


	//   ....[5]....
        /*09c8*/ 	.word	0x000050a0


	//   ....[6]....
        /*09cc*/ 	.word	0x00009550


	//   ....[7]....
        /*09d0*/ 	.word	0x000095d0


	//   ....[8]....
        /*09d4*/ 	.word	0x00009600


	//   ....[9]....
        /*09d8*/ 	.word	0x00009680


	//----- nvinfo : EIATTR_MAX_THREADS
	.align		4
.L_49:
        /*09dc*/ 	.byte	0x04, 0x05
        /*09de*/ 	.short	(.L_51 - .L_50)
.L_50:
        /*09e0*/ 	.word	0x00000100
        /*09e4*/ 	.word	0x00000001
        /*09e8*/ 	.word	0x00000001


	//----- nvinfo : EIATTR_CRS_STACK_SIZE
	.align		4
.L_51:
        /*09ec*/ 	.byte	0x04, 0x1e
        /*09ee*/ 	.short	(.L_53 - .L_52)
.L_52:
        /*09f0*/ 	.word	0x00000000


	//----- nvinfo : EIATTR_CBANK_PARAM_SIZE
	.align		4
.L_53:
        /*09f4*/ 	.byte	0x03, 0x19
        /*09f6*/ 	.short	0x0800


	//----- nvinfo : EIATTR_PARAM_CBANK
	.align		4
        /*09f8*/ 	.byte	0x04, 0x0a
        /*09fa*/ 	.short	(.L_55 - .L_54)
	.align		4
.L_54:
        /*09fc*/ 	.word	index@(.nv.constant0._ZN7cutlass13device_kernelINS_4gemm6kernel13GemmUniversalIN4cute5tupleIJiiiiEEENS1_10collective13CollectiveMmaINS1_35MainloopSm100TmaUmmaWarpSpecializedILi4ELi2ELi4ENS5_IJNS4_1CILi2EEENSA_ILi1EEESC_EEEEENS5_IJNSA_ILi64EEENSA_ILi256EEESF_EEENS_6half_tENS5_IJlSC_lEEESI_SJ_NS4_8TiledMMAINS4_8MMA_AtomIJNS4_20SM100_MMA_F16BF16_SSISI_SI_fLi64ELi256ELNS4_4UMMA5MajorE0ELSO_0ELNSN_7ScaleInE0ELSP_0EEEEEENS4_6LayoutINS5_IJSC_SC_SC_EEENS5_IJNSA_ILi0EEESU_SU_EEEEENS5_IJNS4_10UnderscoreESX_SX_EEEEENS4_13SM90_TMA_LOADENS4_14ComposedLayoutINS4_7SwizzleILi3ELi4ELi3EEENS4_18smem_ptr_flag_bitsILi16EEENSS_INS5_IJNSA_ILi8EEESF_EEENS5_IJSF_SC_EEEEEEEvNS4_8identityENS4_23SM90_TMA_LOAD_MULTICASTES1A_vS1B_EENS_8epilogue10collective18CollectiveEpilogueINS1E_23Sm100TmaWarpSpecializedILi4ELi2ELi32ELb1ELb0EEEJSH_NS5_IJNSS_ISF_SC_EES1J_EEESI_SJ_SI_SJ_NS1E_6fusion15FusionCallbacksIS1I_NS1L_17LinearCombinationISI_fSI_fLNS_15FloatRoundStyleE2EEESH_S1K_JEEENS4_5SM1004TMEM4LOAD26SM100_TMEM_LOAD_16dp256b8xES10_S1A_NS4_17SM75_U32x4_LDSM_NENS4_14SM90_TMA_STOREES1A_NS4_17SM90_U32x4_STSM_NENS4_39AutoVectorizingCopyWithAssumedAlignmentILi128EEEEEEvvEEEEvNT_6ParamsE)
        /*0a00*/ 	.short	0x0380
        /*0a02*/ 	.short	0x0800


	//----- nvinfo : EIATTR_SW_WAR
	.align		4
.L_55:
        /*0a04*/ 	.byte	0x04, 0x36
        /*0a06*/ 	.short	(.L_57 - .L_56)
.L_56:
        /*0a08*/ 	.word	0x00000008
.L_57:


//--------------------- .nv.callgraph             --------------------------
	.section	.nv.callgraph,"",@"SHT_CUDA_CALLGRAPH"
	.align	4
	.sectionentsize	8
	.align		4
        /*0000*/ 	.word	0x00000000
	.align		4
        /*0004*/ 	.word	0xffffffff
	.align		4
        /*0008*/ 	.word	index@(_ZN7cutlass13device_kernelINS_4gemm6kernel13GemmUniversalIN4cute5tupleIJiiiiEEENS1_10collective13CollectiveMmaINS1_35MainloopSm100TmaUmmaWarpSpecializedILi4ELi2ELi4ENS5_IJNS4_1CILi2EEENSA_ILi1EEESC_EEEEENS5_IJNSA_ILi64EEENSA_ILi256EEESF_EEENS_6half_tENS5_IJlSC_lEEESI_SJ_NS4_8TiledMMAINS4_8MMA_AtomIJNS4_20SM100_MMA_F16BF16_SSISI_SI_fLi64ELi256ELNS4_4UMMA5MajorE0ELSO_0ELNSN_7ScaleInE0ELSP_0EEEEEENS4_6LayoutINS5_IJSC_SC_SC_EEENS5_IJNSA_ILi0EEESU_SU_EEEEENS5_IJNS4_10UnderscoreESX_SX_EEEEENS4_13SM90_TMA_LOADENS4_14ComposedLayoutINS4_7SwizzleILi3ELi4ELi3EEENS4_18smem_ptr_flag_bitsILi16EEENSS_INS5_IJNSA_ILi8EEESF_EEENS5_IJSF_SC_EEEEEEEvNS4_8identityENS4_23SM90_TMA_LOAD_MULTICASTES1A_vS1B_EENS_8epilogue10collective18CollectiveEpilogueINS1E_23Sm100TmaWarpSpecializedILi4ELi2ELi32ELb1ELb0EEEJSH_NS5_IJNSS_ISF_SC_EES1J_EEESI_SJ_SI_SJ_NS1E_6fusion15FusionCallbacksIS1I_NS1L_17LinearCombinationISI_fSI_fLNS_15FloatRoundStyleE2EEESH_S1K_JEEENS4_5SM1004TMEM4LOAD26SM100_TMEM_LOAD_16dp256b8xES10_S1A_NS4_17SM75_U32x4_LDSM_NENS4_14SM90_TMA_STOREES1A_NS4_17SM90_U32x4_STSM_NENS4_39AutoVectorizingCopyWithAssumedAlignmentILi128EEEEEEvvEEEEvNT_6ParamsE)
	.align		4
        /*000c*/ 	.word	index@(__assertfail)
	.align		4
        /*0010*/ 	.word	0x00000000
	.align		4
        /*0014*/ 	.word	0xfffffffe
	.align		4
        /*0018*/ 	.word	0x00000000
	.align		4
        /*001c*/ 	.word	0xfffffffd
	.align		4
        /*0020*/ 	.word	0x00000000
	.align		4
        /*0024*/ 	.word	0xfffffffc


//--------------------- .nv.constant4             --------------------------
	.section	.nv.constant4,"a",@progbits
	.align	8
	.align		8
.nv.constant4:
        /*0000*/ 	.dword	__assertfail
	.align		8
        /*0008*/ 	.dword	__unnamed_1
	.align		8
        /*0010*/ 	.dword	__unnamed_2
	.align		8
        /*0018*/ 	.dword	_ZN40_INTERNAL_c3aacaa3_4_k_cu_a7df4f21_329704cuda3std3__45__cpo5beginE
	.align		8
        /*0020*/ 	.dword	_ZN40_INTERNAL_c3aacaa3_4_k_cu_a7df4f21_329704cuda3std3__45__cpo3endE
	.align		8
        /*0028*/ 	.dword	_ZN40_INTERNAL_c3aacaa3_4_k_cu_a7df4f21_329704cuda3std3__45__cpo6cbeginE
	.align		8
        /*0030*/ 	.dword	_ZN40_INTERNAL_c3aacaa3_4_k_cu_a7df4f21_329704cuda3std3__45__cpo4cendE
	.align		8
        /*0038*/ 	.dword	_ZN40_INTERNAL_c3aacaa3_4_k_cu_a7df4f21_329704cuda3std3__442_GLOBAL__N__c3aacaa3_4_k_cu_a7df4f21_329706ignoreE
	.align		8
        /*0040*/ 	.dword	_ZN40_INTERNAL_c3aacaa3_4_k_cu_a7df4f21_329704cuda3std3__419piecewise_constructE
	.align		8
        /*0048*/ 	.dword	_ZN40_INTERNAL_c3aacaa3_4_k_cu_a7df4f21_329704cuda3std3__48in_placeE
	.align		8
        /*0050*/ 	.dword	_ZN40_INTERNAL_c3aacaa3_4_k_cu_a7df4f21_329704cuda3std6ranges3__45__cpo4swapE
	.align		8
        /*0058*/ 	.dword	_ZN40_INTERNAL_c3aacaa3_4_k_cu_a7df4f21_329704cuda3std6ranges3__45__cpo9iter_moveE
	.align		8
        /*0060*/ 	.dword	_ZN40_INTERNAL_c3aacaa3_4_k_cu_a7df4f21_329704cute7productE
	.align		8
        /*0068*/ 	.dword	_ZN40_INTERNAL_c3aacaa3_4_k_cu_a7df4f21_329704cute1_E
	.align		8
        /*0070*/ 	.dword	$str$25
	.align		8
        /*0078*/ 	.dword	$str$26
	.align		8
        /*0080*/ 	.dword	$str$27
	.align		8
        /*0088*/ 	.dword	$str$28


//--------------------- .text._ZN7cutlass13device_kernelINS_4gemm6kernel13GemmUniversalIN4cute5tupleIJiiiiEEENS1_10collective13CollectiveMmaINS1_35MainloopSm100TmaUmmaWarpSpecializedILi4ELi2ELi4ENS5_IJNS4_1CILi2EEENSA_ILi1EEESC_EEEEENS5_IJNSA_ILi64EEENSA_ILi256EEESF_EEENS_6half_tENS5_IJlSC_lEEESI_SJ_NS4_8TiledMMAINS4_8MMA_AtomIJNS4_20SM100_MMA_F16BF16_SSISI_SI_fLi64ELi256ELNS4_4UMMA5MajorE0ELSO_0ELNSN_7ScaleInE0ELSP_0EEEEEENS4_6LayoutINS5_IJSC_SC_SC_EEENS5_IJNSA_ILi0EEESU_SU_EEEEENS5_IJNS4_10UnderscoreESX_SX_EEEEENS4_13SM90_TMA_LOADENS4_14ComposedLayoutINS4_7SwizzleILi3ELi4ELi3EEENS4_18smem_ptr_flag_bitsILi16EEENSS_INS5_IJNSA_ILi8EEESF_EEENS5_IJSF_SC_EEEEEEEvNS4_8identityENS4_23SM90_TMA_LOAD_MULTICASTES1A_vS1B_EENS_8epilogue10collective18CollectiveEpilogueINS1E_23Sm100TmaWarpSpecializedILi4ELi2ELi32ELb1ELb0EEEJSH_NS5_IJNSS_ISF_SC_EES1J_EEESI_SJ_SI_SJ_NS1E_6fusion15FusionCallbacksIS1I_NS1L_17LinearCombinationISI_fSI_fLNS_15FloatRoundStyleE2EEESH_S1K_JEEENS4_5SM1004TMEM4LOAD26SM100_TMEM_LOAD_16dp256b8xES10_S1A_NS4_17SM75_U32x4_LDSM_NENS4_14SM90_TMA_STOREES1A_NS4_17SM90_U32x4_STSM_NENS4_39AutoVectorizingCopyWithAssumedAlignmentILi128EEEEEEvvEEEEvNT_6ParamsE --------------------------
	.section	.text._ZN7cutlass13device_kernelINS_4gemm6kernel13GemmUniversalIN4cute5tupleIJiiiiEEENS1_10collective13CollectiveMmaINS1_35MainloopSm100TmaUmmaWarpSpecializedILi4ELi2ELi4ENS5_IJNS4_1CILi2EEENSA_ILi1EEESC_EEEEENS5_IJNSA_ILi64EEENSA_ILi256EEESF_EEENS_6half_tENS5_IJlSC_lEEESI_SJ_NS4_8TiledMMAINS4_8MMA_AtomIJNS4_20SM100_MMA_F16BF16_SSISI_SI_fLi64ELi256ELNS4_4UMMA5MajorE0ELSO_0ELNSN_7ScaleInE0ELSP_0EEEEEENS4_6LayoutINS5_IJSC_SC_SC_EEENS5_IJNSA_ILi0EEESU_SU_EEEEENS5_IJNS4_10UnderscoreESX_SX_EEEEENS4_13SM90_TMA_LOADENS4_14ComposedLayoutINS4_7SwizzleILi3ELi4ELi3EEENS4_18smem_ptr_flag_bitsILi16EEENSS_INS5_IJNSA_ILi8EEESF_EEENS5_IJSF_SC_EEEEEEEvNS4_8identityENS4_23SM90_TMA_LOAD_MULTICASTES1A_vS1B_EENS_8epilogue10collective18CollectiveEpilogueINS1E_23Sm100TmaWarpSpecializedILi4ELi2ELi32ELb1ELb0EEEJSH_NS5_IJNSS_ISF_SC_EES1J_EEESI_SJ_SI_SJ_NS1E_6fusion15FusionCallbacksIS1I_NS1L_17LinearCombinationISI_fSI_fLNS_15FloatRoundStyleE2EEESH_S1K_JEEENS4_5SM1004TMEM4LOAD26SM100_TMEM_LOAD_16dp256b8xES10_S1A_NS4_17SM75_U32x4_LDSM_NENS4_14SM90_TMA_STOREES1A_NS4_17SM90_U32x4_STSM_NENS4_39AutoVectorizingCopyWithAssumedAlignmentILi128EEEEEEvvEEEEvNT_6ParamsE,"ax",@progbits
	.align	128
.text._ZN7cutlass13device_kernelINS_4gemm6kernel13GemmUniversalIN4cute5tupleIJiiiiEEENS1_10collective13CollectiveMmaINS1_35MainloopSm100TmaUmmaWarpSpecializedILi4ELi2ELi4ENS5_IJNS4_1CILi2EEENSA_ILi1EEESC_EEEEENS5_IJNSA_ILi64EEENSA_ILi256EEESF_EEENS_6half_tENS5_IJlSC_lEEESI_SJ_NS4_8TiledMMAINS4_8MMA_AtomIJNS4_20SM100_MMA_F16BF16_SSISI_SI_fLi64ELi256ELNS4_4UMMA5MajorE0ELSO_0ELNSN_7ScaleInE0ELSP_0EEEEEENS4_6LayoutINS5_IJSC_SC_SC_EEENS5_IJNSA_ILi0EEESU_SU_EEEEENS5_IJNS4_10UnderscoreESX_SX_EEEEENS4_13SM90_TMA_LOADENS4_14ComposedLayoutINS4_7SwizzleILi3ELi4ELi3EEENS4_18smem_ptr_flag_bitsILi16EEENSS_INS5_IJNSA_ILi8EEESF_EEENS5_IJSF_SC_EEEEEEEvNS4_8identityENS4_23SM90_TMA_LOAD_MULTICASTES1A_vS1B_EENS_8epilogue10collective18CollectiveEpilogueINS1E_23Sm100TmaWarpSpecializedILi4ELi2ELi32ELb1ELb0EEEJSH_NS5_IJNSS_ISF_SC_EES1J_EEESI_SJ_SI_SJ_NS1E_6fusion15FusionCallbacksIS1I_NS1L_17LinearCombinationISI_fSI_fLNS_15FloatRoundStyleE2EEESH_S1K_JEEENS4_5SM1004TMEM4LOAD26SM100_TMEM_LOAD_16dp256b8xES10_S1A_NS4_17SM75_U32x4_LDSM_NENS4_14SM90_TMA_STOREES1A_NS4_17SM90_U32x4_STSM_NENS4_39AutoVectorizingCopyWithAssumedAlignmentILi128EEEEEEvvEEEEvNT_6ParamsE:
        .type           _ZN7cutlass13device_kernelINS_4gemm6kernel13GemmUniversalIN4cute5tupleIJiiiiEEENS1_10collective13CollectiveMmaINS1_35MainloopSm100TmaUmmaWarpSpecializedILi4ELi2ELi4ENS5_IJNS4_1CILi2EEENSA_ILi1EEESC_EEEEENS5_IJNSA_ILi64EEENSA_ILi256EEESF_EEENS_6half_tENS5_IJlSC_lEEESI_SJ_NS4_8TiledMMAINS4_8MMA_AtomIJNS4_20SM100_MMA_F16BF16_SSISI_SI_fLi64ELi256ELNS4_4UMMA5MajorE0ELSO_0ELNSN_7ScaleInE0ELSP_0EEEEEENS4_6LayoutINS5_IJSC_SC_SC_EEENS5_IJNSA_ILi0EEESU_SU_EEEEENS5_IJNS4_10UnderscoreESX_SX_EEEEENS4_13SM90_TMA_LOADENS4_14ComposedLayoutINS4_7SwizzleILi3ELi4ELi3EEENS4_18smem_ptr_flag_bitsILi16EEENSS_INS5_IJNSA_ILi8EEESF_EEENS5_IJSF_SC_EEEEEEEvNS4_8identityENS4_23SM90_TMA_LOAD_MULTICASTES1A_vS1B_EENS_8epilogue10collective18CollectiveEpilogueINS1E_23Sm100TmaWarpSpecializedILi4ELi2ELi32ELb1ELb0EEEJSH_NS5_IJNSS_ISF_SC_EES1J_EEESI_SJ_SI_SJ_NS1E_6fusion15FusionCallbacksIS1I_NS1L_17LinearCombinationISI_fSI_fLNS_15FloatRoundStyleE2EEESH_S1K_JEEENS4_5SM1004TMEM4LOAD26SM100_TMEM_LOAD_16dp256b8xES10_S1A_NS4_17SM75_U32x4_LDSM_NENS4_14SM90_TMA_STOREES1A_NS4_17SM90_U32x4_STSM_NENS4_39AutoVectorizingCopyWithAssumedAlignmentILi128EEEEEEvvEEEEvNT_6ParamsE,@function
        .size           _ZN7cutlass13device_kernelINS_4gemm6kernel13GemmUniversalIN4cute5tupleIJiiiiEEENS1_10collective13CollectiveMmaINS1_35MainloopSm100TmaUmmaWarpSpecializedILi4ELi2ELi4ENS5_IJNS4_1CILi2EEENSA_ILi1EEESC_EEEEENS5_IJNSA_ILi64EEENSA_ILi256EEESF_EEENS_6half_tENS5_IJlSC_lEEESI_SJ_NS4_8TiledMMAINS4_8MMA_AtomIJNS4_20SM100_MMA_F16BF16_SSISI_SI_fLi64ELi256ELNS4_4UMMA5MajorE0ELSO_0ELNSN_7ScaleInE0ELSP_0EEEEEENS4_6LayoutINS5_IJSC_SC_SC_EEENS5_IJNSA_ILi0EEESU_SU_EEEEENS5_IJNS4_10UnderscoreESX_SX_EEEEENS4_13SM90_TMA_LOADENS4_14ComposedLayoutINS4_7SwizzleILi3ELi4ELi3EEENS4_18smem_ptr_flag_bitsILi16EEENSS_INS5_IJNSA_ILi8EEESF_EEENS5_IJSF_SC_EEEEEEEvNS4_8identityENS4_23SM90_TMA_LOAD_MULTICASTES1A_vS1B_EENS_8epilogue10collective18CollectiveEpilogueINS1E_23Sm100TmaWarpSpecializedILi4ELi2ELi32ELb1ELb0EEEJSH_NS5_IJNSS_ISF_SC_EES1J_EEESI_SJ_SI_SJ_NS1E_6fusion15FusionCallbacksIS1I_NS1L_17LinearCombinationISI_fSI_fLNS_15FloatRoundStyleE2EEESH_S1K_JEEENS4_5SM1004TMEM4LOAD26SM100_TMEM_LOAD_16dp256b8xES10_S1A_NS4_17SM75_U32x4_LDSM_NENS4_14SM90_TMA_STOREES1A_NS4_17SM90_U32x4_STSM_NENS4_39AutoVectorizingCopyWithAssumedAlignmentILi128EEEEEEvvEEEEvNT_6ParamsE,(.L_x_183 - _ZN7cutlass13device_kernelINS_4gemm6kernel13GemmUniversalIN4cute5tupleIJiiiiEEENS1_10collective13CollectiveMmaINS1_35MainloopSm100TmaUmmaWarpSpecializedILi4ELi2ELi4ENS5_IJNS4_1CILi2EEENSA_ILi1EEESC_EEEEENS5_IJNSA_ILi64EEENSA_ILi256EEESF_EEENS_6half_tENS5_IJlSC_lEEESI_SJ_NS4_8TiledMMAINS4_8MMA_AtomIJNS4_20SM100_MMA_F16BF16_SSISI_SI_fLi64ELi256ELNS4_4UMMA5MajorE0ELSO_0ELNSN_7ScaleInE0ELSP_0EEEEEENS4_6LayoutINS5_IJSC_SC_SC_EEENS5_IJNSA_ILi0EEESU_SU_EEEEENS5_IJNS4_10UnderscoreESX_SX_EEEEENS4_13SM90_TMA_LOADENS4_14ComposedLayoutINS4_7SwizzleILi3ELi4ELi3EEENS4_18smem_ptr_flag_bitsILi16EEENSS_INS5_IJNSA_ILi8EEESF_EEENS5_IJSF_SC_EEEEEEEvNS4_8identityENS4_23SM90_TMA_LOAD_MULTICASTES1A_vS1B_EENS_8epilogue10collective18CollectiveEpilogueINS1E_23Sm100TmaWarpSpecializedILi4ELi2ELi32ELb1ELb0EEEJSH_NS5_IJNSS_ISF_SC_EES1J_EEESI_SJ_SI_SJ_NS1E_6fusion15FusionCallbacksIS1I_NS1L_17LinearCombinationISI_fSI_fLNS_15FloatRoundStyleE2EEESH_S1K_JEEENS4_5SM1004TMEM4LOAD26SM100_TMEM_LOAD_16dp256b8xES10_S1A_NS4_17SM75_U32x4_LDSM_NENS4_14SM90_TMA_STOREES1A_NS4_17SM90_U32x4_STSM_NENS4_39AutoVectorizingCopyWithAssumedAlignmentILi128EEEEEEvvEEEEvNT_6ParamsE)
        .other          _ZN7cutlass13device_kernelINS_4gemm6kernel13GemmUniversalIN4cute5tupleIJiiiiEEENS1_10collective13CollectiveMmaINS1_35MainloopSm100TmaUmmaWarpSpecializedILi4ELi2ELi4ENS5_IJNS4_1CILi2EEENSA_ILi1EEESC_EEEEENS5_IJNSA_ILi64EEENSA_ILi256EEESF_EEENS_6half_tENS5_IJlSC_lEEESI_SJ_NS4_8TiledMMAINS4_8MMA_AtomIJNS4_20SM100_MMA_F16BF16_SSISI_SI_fLi64ELi256ELNS4_4UMMA5MajorE0ELSO_0ELNSN_7ScaleInE0ELSP_0EEEEEENS4_6LayoutINS5_IJSC_SC_SC_EEENS5_IJNSA_ILi0EEESU_SU_EEEEENS5_IJNS4_10UnderscoreESX_SX_EEEEENS4_13SM90_TMA_LOADENS4_14ComposedLayoutINS4_7SwizzleILi3ELi4ELi3EEENS4_18smem_ptr_flag_bitsILi16EEENSS_INS5_IJNSA_ILi8EEESF_EEENS5_IJSF_SC_EEEEEEEvNS4_8identityENS4_23SM90_TMA_LOAD_MULTICASTES1A_vS1B_EENS_8epilogue10collective18CollectiveEpilogueINS1E_23Sm100TmaWarpSpecializedILi4ELi2ELi32ELb1ELb0EEEJSH_NS5_IJNSS_ISF_SC_EES1J_EEESI_SJ_SI_SJ_NS1E_6fusion15FusionCallbacksIS1I_NS1L_17LinearCombinationISI_fSI_fLNS_15FloatRoundStyleE2EEESH_S1K_JEEENS4_5SM1004TMEM4LOAD26SM100_TMEM_LOAD_16dp256b8xES10_S1A_NS4_17SM75_U32x4_LDSM_NENS4_14SM90_TMA_STOREES1A_NS4_17SM90_U32x4_STSM_NENS4_39AutoVectorizingCopyWithAssumedAlignmentILi128EEEEEEvvEEEEvNT_6ParamsE,@"STO_CUDA_ENTRY STV_DEFAULT"
_ZN7cutlass13device_kernelINS_4gemm6kernel13GemmUniversalIN4cute5tupleIJiiiiEEENS1_10collective13CollectiveMmaINS1_35MainloopSm100TmaUmmaWarpSpecializedILi4ELi2ELi4ENS5_IJNS4_1CILi2EEENSA_ILi1EEESC_EEEEENS5_IJNSA_ILi64EEENSA_ILi256EEESF_EEENS_6half_tENS5_IJlSC_lEEESI_SJ_NS4_8TiledMMAINS4_8MMA_AtomIJNS4_20SM100_MMA_F16BF16_SSISI_SI_fLi64ELi256ELNS4_4UMMA5MajorE0ELSO_0ELNSN_7ScaleInE0ELSP_0EEEEEENS4_6LayoutINS5_IJSC_SC_SC_EEENS5_IJNSA_ILi0EEESU_SU_EEEEENS5_IJNS4_10UnderscoreESX_SX_EEEEENS4_13SM90_TMA_LOADENS4_14ComposedLayoutINS4_7SwizzleILi3ELi4ELi3EEENS4_18smem_ptr_flag_bitsILi16EEENSS_INS5_IJNSA_ILi8EEESF_EEENS5_IJSF_SC_EEEEEEEvNS4_8identityENS4_23SM90_TMA_LOAD_MULTICASTES1A_vS1B_EENS_8epilogue10collective18CollectiveEpilogueINS1E_23Sm100TmaWarpSpecializedILi4ELi2ELi32ELb1ELb0EEEJSH_NS5_IJNSS_ISF_SC_EES1J_EEESI_SJ_SI_SJ_NS1E_6fusion15FusionCallbacksIS1I_NS1L_17LinearCombinationISI_fSI_fLNS_15FloatRoundStyleE2EEESH_S1K_JEEENS4_5SM1004TMEM4LOAD26SM100_TMEM_LOAD_16dp256b8xES10_S1A_NS4_17SM75_U32x4_LDSM_NENS4_14SM90_TMA_STOREES1A_NS4_17SM90_U32x4_STSM_NENS4_39AutoVectorizingCopyWithAssumedAlignmentILi128EEEEEEvvEEEEvNT_6ParamsE:
[----:B------:R-:W1:Y:S01]  /*0000*/  LDC R1, c[0x0][0x37c] ;  /* 0x0000df00ff017b82 */ /* 0x000e620000000800 */
[----:B------:R-:W2:Y:S01]  /*0010*/  S2R R94, SR_TID.X ;  /* 0x00000000005e7919 */ /* 0x000ea20000002100 */
[----:B------:R-:W3:Y:S01]  /*0020*/  LDCU.64 UR8, c[0x0][0x890] ;  /* 0x00011200ff0877ac */ /* 0x000ee20008000a00 */
[----:B------:R-:W-:Y:S02]  /*0030*/  PRMT R81, RZ, 0x7610, R81 ;  /* 0x00007610ff517816 */ /* 0x000fe40000000051 */
[----:B------:R-:W-:Y:S01]  /*0040*/  ELECT P3, URZ, PT ;  /* 0x0000000000ff782f */ /* 0x000fe20003860000 */
[----:B---3--:R-:W-:-:S04]  /*0050*/  UISETP.NE.U32.AND UP0, UPT, UR8, URZ, UPT ;  /* 0x000000ff0800728c */ /* 0x008fc8000bf05070 */
[----:B------:R-:W-:Y:S01]  /*0060*/  UISETP.NE.AND.EX UP0, UPT, UR9, URZ, UPT, UP0 ;  /* 0x000000ff0900728c */ /* 0x000fe2000bf05300 */
[----:B--2---:R-:W-:-:S05]  /*0070*/  SHF.R.U32.HI R82, RZ, 0x5, R94 ;  /* 0x00000005ff527819 */ /* 0x004fca000001165e */
[----:B------:R-:W2:Y:S02]  /*0080*/  SHFL.IDX PT, R0, R82, RZ, 0x1f ;  /* 0x00001fff52007589 */ /* 0x000ea400000e0000 */
[----:B--2---:R-:W-:Y:S01]  /*0090*/  R2UR UR18, R0 ;  /* 0x00000000001272ca */ /* 0x004fe200000e0000 */
[----:B-1----:R-:W-:-:S14]  /*00a0*/  BRA.U UP0, `(.L_x_0) ;  /* 0x0000000100307547 */ /* 0x002fdc000b800000 */
[----:B------:R-:W1:Y:S02]  /*00b0*/  LDCU.64 UR4, c[0x0][0x888] ;  /* 0x00011100ff0477ac */ /* 0x000e640008000a00 */
[----:B-1----:R-:W-:-:S04]  /*00c0*/  UISETP.NE.U32.AND UP0, UPT, UR4, URZ, UPT ;  /* 0x000000ff0400728c */ /* 0x002fc8000bf05070 */
[----:B------:R-:W-:-:S09]  /*00d0*/  UISETP.NE.AND.EX UP0, UPT, UR5, URZ, UPT, UP0 ;  /* 0x000000ff0500728c */ /* 0x000fd2000bf05300 */
[----:B------:R-:W-:Y:S05]  /*00e0*/  BRA.U !UP0, `(.L_x_1) ;  /* 0x0000000108147547 */ /* 0x000fea000b800000 */
[----:B------:R-:W1:Y:S01]  /*00f0*/  LDC.64 R2, c[0x0][0x888] ;  /* 0x00022200ff027b82 */ /* 0x000e620000000a00 */
[----:B------:R-:W1:Y:S02]  /*0100*/  LDCU.64 UR4, c[0x0][0x358] ;  /* 0x00006b00ff0477ac */ /* 0x000e640008000a00 */
[----:B-1----:R1:W5:Y:S01]  /*0110*/  LDG.E R41, desc[UR4][R2.64] ;  /* 0x0000000402297981 */ /* 0x002362000c1e1900 */
[----:B------:R-:W-:Y:S01]  /*0120*/  HFMA2 R81, -RZ, RZ, 0, 5.9604644775390625e-08 ;  /* 0x00000001ff517431 */ /* 0x000fe200000001ff */
[----:B------:R-:W-:Y:S05]  /*0130*/  BRA `(.L_x_0) ;  /* 0x00000000000c7947 */ /* 0x000fea0003800000 */
.L_x_1:
[----:B------:R-:W1:Y:S01]  /*0140*/  LDCU UR4, c[0x0][0x880] ;  /* 0x00011000ff0477ac */ /* 0x000e620008000800 */
[----:B------:R-:W-:Y:S01]  /*0150*/  HFMA2 R81, -RZ, RZ, 0, 5.9604644775390625e-08 ;  /* 0x00000001ff517431 */ /* 0x000fe200000001ff */
[----:B-1----:R-:W-:-:S07]  /*0160*/  MOV R41, UR4 ;  /* 0x0000000400297c02 */ /* 0x002fce0008000f00 */
.L_x_0:
[----:B------:R-:W2:Y:S02]  /*0170*/  LDCU.64 UR4, c[0x0][0x8b0] ;  /* 0x00011600ff0477ac */ /* 0x000ea40008000a00 */
[----:B--2---:R-:W-:-:S04]  /*0180*/  UISETP.NE.U32.AND UP0, UPT, UR4, URZ, UPT ;  /* 0x000000ff0400728c */ /* 0x004fc8000bf05070 */
[----:B------:R-:W-:-:S09]  /*0190*/  UISETP.NE.AND.EX UP0, UPT, UR5, URZ, UPT, UP0 ;  /* 0x000000ff0500728c */ /* 0x000fd2000bf05300 */
[----:B------:R-:W-:Y:S05]  /*01a0*/  BRA.U UP0, `(.L_x_2) ;  /* 0x0000000100287547 */ /* 0x000fea000b800000 */
[----:B------:R-:W2:Y:S02]  /*01b0*/  LDCU.64 UR4, c[0x0][0x8a8] ;  /* 0x00011500ff0477ac */ /* 0x000ea40008000a00 */
[----:B--2---:R-:W-:-:S04]  /*01c0*/  UISETP.NE.U32.AND UP0, UPT, UR4, URZ, UPT ;  /* 0x000000ff0400728c */ /* 0x004fc8000bf05070 */
[----:B------:R-:W-:-:S09]  /*01d0*/  UISETP.NE.AND.EX UP0, UPT, UR5, URZ, UPT, UP0 ;  /* 0x000000ff0500728c */ /* 0x000fd2000bf05300 */
[----:B------:R-:W-:Y:S05]  /*01e0*/  BRA.U !UP0, `(.L_x_3) ;  /* 0x0000000108107547 */ /* 0x000fea000b800000 */
[----:B------:R-:W2:Y:S01]  /*01f0*/  LDC.64 R38, c[0x0][0x8a8] ;  /* 0x00022a00ff267b82 */ /* 0x000ea20000000a00 */
[----:B------:R-:W2:Y:S02]  /*0200*/  LDCU.64 UR4, c[0x0][0x358] ;  /* 0x00006b00ff0477ac */ /* 0x000ea40008000a00 */
[----:B--2---:R2:W5:Y:S01]  /*0210*/  LDG.E R38, desc[UR4][R38.64] ;  /* 0x0000000426267981 */ /* 0x004562000c1e1900 */
[----:B------:R-:W-:Y:S05]  /*0220*/  BRA `(.L_x_2) ;  /* 0x0000000000087947 */ /* 0x000fea0003800000 */
.L_x_3:
[----:B------:R-:W2:Y:S02]  /*0230*/  LDCU UR4, c[0x0][0x8a0] ;  /* 0x00011400ff0477ac */ /* 0x000ea40008000800 */
[----:B--2---:R-:W-:Y:S02]  /*0240*/  MOV R38, UR4 ;  /* 0x0000000400267c02 */ /* 0x004fe40008000f00 */
.L_x_2:
[----:B------:R-:W-:Y:S01]  /*0250*/  IMAD.U32 R0, RZ, RZ, UR18 ;  /* 0x00000012ff007e24 */ /* 0x000fe2000f8e00ff */
[----:B------:R-:W-:Y:S04]  /*0260*/  BSSY.RECONVERGENT B0, `(.L_x_4) ;  /* 0x000000c000007945 */ /* 0x000fe80003800200 */
[C---:B------:R-:W-:Y:S02]  /*0270*/  ISETP.NE.OR P1, PT, R0.reuse, 0x1, !P3 ;  /* 0x000000010000780c */ /* 0x040fe40005f25670 */
[----:B------:R-:W-:-:S11]  /*0280*/  ISETP.NE.OR P0, PT, R0, 0x3, !P3 ;  /* 0x000000030000780c */ /* 0x000fd60005f05670 */
[----:B------:R-:W-:Y:S05]  /*0290*/  @P1 BRA `(.L_x_5) ;  /* 0x0000000000201947 */ /* 0x000fea0003800000 */
[----:B------:R-:W3:Y:S02]  /*02a0*/  LDCU.64 UR4, c[0x0][0x348] ;  /* 0x00006900ff0477ac */ /* 0x000ee40008000a00 */
[----:B---3--:R-:W-:Y:S02]  /*02b0*/  UIADD3 UR6, UP1, UPT, UR4, 0x80, URZ ;  /* 0x0000008004067890 */ /* 0x008fe4000ff3e0ff */
[----:B------:R-:W-:Y:S02]  /*02c0*/  UIADD3 UR4, UP0, UPT, UR4, 0x180, URZ ;  /* 0x0000018004047890 */ /* 0x000fe4000ff1e0ff */
[----:B------:R-:W-:Y:S02]  /*02d0*/  UIADD3.X UR7, UPT, UPT, URZ, UR5, URZ, UP1, !UPT ;  /* 0x00000005ff077290 */ /* 0x000fe40008ffe4ff */
[----:B------:R-:W-:-:S07]  /*02e0*/  UIADD3.X UR5, UPT, UPT, URZ, UR5, URZ, UP0, !UPT ;  /* 0x00000005ff057290 */ /* 0x000fce00087fe4ff */
[----:B------:R3:W-:Y:S02]  /*02f0*/  UTMACCTL.PF [UR6] ;  /* 0x00000000060079b9 */ /* 0x0007e40008040000 */
[----:B------:R3:W-:Y:S02]  /*0300*/  UTMACCTL.PF [UR4] ;  /* 0x00000000040079b9 */ /* 0x0007e40008040000 */
[----:B---3--:R-:W-:Y:S01]  /*0310*/  NOP ;  /* 0x0000000000007918 */ /* 0x008fe20000000000 */
.L_x_5:
[----:B------:R-:W-:Y:S05]  /*0320*/  BSYNC.RECONVERGENT B0 ;  /* 0x0000000000007941 */ /* 0x000fea0003800200 */
.L_x_4:
[----:B------:R-:W-:Y:S04]  /*0330*/  BSSY.RECONVERGENT B0, `(.L_x_6) ;  /* 0x000000a000007945 */ /* 0x000fe80003800200 */
        /* <DEDUP_REMOVED lines=9> */
.L_x_7:
[----:B------:R-:W-:Y:S05]  /*03d0*/  BSYNC.RECONVERGENT B0 ;  /* 0x0000000000007941 */ /* 0x000fea0003800200 */
.L_x_6:
[----:B------:R-:W3:Y:S01]  /*03e0*/  LDCU.64 UR4, c[0x0][0x888] ;  /* 0x00011100ff0477ac */ /* 0x000ee20008000a00 */
[----:B------:R-:W-:Y:S02]  /*03f0*/  UISETP.EQ.U32.AND UP2, UPT, UR8, URZ, UPT ;  /* 0x000000ff0800728c */ /* 0x000fe4000bf42070 */
[----:B------:R-:W-:Y:S02]  /*0400*/  UPLOP3.LUT UP3, UPT, UPT, UPT, UPT, 0x80, 0x8 ;  /* 0x000000000008789c */ /* 0x000fe40003f6f070 */
[----:B---3--:R-:W-:-:S04]  /*0410*/  UISETP.NE.U32.AND UP0, UPT, UR4, URZ, UPT ;  /* 0x000000ff0400728c */ /* 0x008fc8000bf05070 */
[----:B------:R-:W-:-:S04]  /*0420*/  UISETP.NE.AND.EX UP1, UPT, UR5, URZ, UPT, UP0 ;  /* 0x000000ff0500728c */ /* 0x000fc8000bf25300 */
[----:B------:R-:W-:-:S04]  /*0430*/  UISETP.EQ.OR.EX UP4, UPT, UR9, URZ, !UP1, UP2 ;  /* 0x000000ff0900728c */ /* 0x000fc8000cf82720 */
[----:B------:R-:W-:-:S06]  /*0440*/  UP2UR UR4, UPR, URZ, 0x10 ;  /* 0x00000010ff047883 */ /* 0x000fcc0008000000 */
[----:B------:R-:W-:Y:S01]  /*0450*/  MOV R85, UR4 ;  /* 0x0000000400557c02 */ /* 0x000fe20008000f00 */
[----:B------:R-:W-:Y:S06]  /*0460*/  BRA.U !UP4, `(.L_x_8) ;  /* 0x000000010c207547 */ /* 0x000fec000b800000 */
[----:B------:R-:W-:Y:S01]  /*0470*/  UISETP.NE.U32.AND UP2, UPT, UR8, URZ, UPT ;  /* 0x000000ff0800728c */ /* 0x000fe2000bf45070 */
[----:B-----5:R-:W-:Y:S01]  /*0480*/  FSETP.NEU.AND P0, PT, R41, RZ, PT ;  /* 0x000000ff2900720b */ /* 0x020fe20003f0d000 */
[----:B------:R-:W-:Y:S02]  /*0490*/  USEL UR4, URZ, 0xffffffff, UP1 ;  /* 0xffffffffff047887 */ /* 0x000fe40008800000 */
[----:B------:R-:W-:-:S10]  /*04a0*/  UISETP.NE.AND.EX UP2, UPT, UR9, URZ, UPT, UP2 ;  /* 0x000000ff0900728c */ /* 0x000fd4000bf45320 */
[----:B------:R-:W-:Y:S01]  /*04b0*/  VOTEU.ANY UP0, P0 ;  /* 0x0000000000ff7886 */ /* 0x000fe20000000100 */
[----:B------:R-:W-:-:S04]  /*04c0*/  @!UP2 USEL UR4, URZ, 0xffffffff, UP0 ;  /* 0xffffffffff04a887 */ /* 0x000fc80008000000 */
[----:B------:R-:W-:-:S04]  /*04d0*/  ULOP3.LUT UR4, UR4, 0x1, URZ, 0xc0, !UPT ;  /* 0x0000000104047892 */ /* 0x000fc8000f8ec0ff */
[----:B------:R-:W-:-:S11]  /*04e0*/  UISETP.NE.U32.AND UP3, UPT, UR4, 0x1, UPT ;  /* 0x000000010400788c */ /* 0x000fd6000bf65070 */
.L_x_8:
[----:B-1----:R-:W1:Y:S01]  /*04f0*/  SHFL.IDX PT, R2, R82, RZ, 0x1f ;  /* 0x00001fff52027589 */ /* 0x002e6200000e0000 */
[----:B------:R-:W-:Y:S01]  /*0500*/  UISETP.NE.AND UP6, UPT, UR18, 0x2, UPT ;  /* 0x000000021200788c */ /* 0x000fe2000bfc5270 */
[----:B-1----:R-:W-:-:S13]  /*0510*/  ISETP.NE.AND P0, PT, R2, RZ, PT ;  /* 0x000000ff0200720c */ /* 0x002fda0003f05270 */
[----:B------:R-:W-:Y:S05]  /*0520*/  @P0 BRA `(.L_x_9) ;  /* 0x0000000000580947 */ /* 0x000fea0003800000 */
[----:B------:R-:W1:Y:S01]  /*0530*/  S2UR UR4, SR_CgaCtaId ;  /* 0x00000000000479c3 */ /* 0x000e620000008800 */
[----:B------:R-:W-:Y:S01]  /*0540*/  UMOV UR5, 0x400 ;  /* 0x0000040000057882 */ /* 0x000fe20000000000 */
[----:B------:R-:W-:Y:S01]  /*0550*/  UMOV UR8, 0x1 ;  /* 0x0000000100087882 */ /* 0x000fe20000000000 */
[----:B------:R-:W-:Y:S01]  /*0560*/  UMOV UR6, 0x2 ;  /* 0x0000000200067882 */ /* 0x000fe20000000000 */
[----:B------:R-:W-:-:S04]  /*0570*/  UIADD3 UR8, UPT, UPT, -UR8, 0x100000, URZ ;  /* 0x0010000008087890 */ /* 0x000fc8000fffe1ff */
[----:B------:R-:W-:Y:S02]  /*0580*/  USHF.L.U32 UR9, UR8, 0xb, URZ ;  /* 0x0000000b08097899 */ /* 0x000fe400080006ff */
[----:B------:R-:W-:Y:S02]  /*0590*/  USHF.L.U32 UR8, UR8, 0x1, URZ ;  /* 0x0000000108087899 */ /* 0x000fe400080006ff */
[----:B------:R-:W-:-:S04]  /*05a0*/  UIADD3 UR6, UPT, UPT, -UR6, 0x100000, URZ ;  /* 0x0010000006067890 */ /* 0x000fc8000fffe1ff */
[----:B------:R-:W-:Y:S02]  /*05b0*/  USHF.L.U32 UR7, UR6, 0xb, URZ ;  /* 0x0000000b06077899 */ /* 0x000fe400080006ff */
[----:B------:R-:W-:Y:S01]  /*05c0*/  USHF.L.U32 UR6, UR6, 0x1, URZ ;  /* 0x0000000106067899 */ /* 0x000fe200080006ff */
[----:B------:R-:W-:Y:S01]  /*05d0*/  ELECT P0, URZ, PT ;  /* 0x0000000000ff782f */ /* 0x000fe20003800000 */
[----:B-1----:R-:W-:Y:S01]  /*05e0*/  ULEA UR4, UR4, UR5, 0x18 ;  /* 0x0000000504047291 */ /* 0x002fe2000f8ec0ff */
[----:B------:R-:W1:Y:S11]  /*05f0*/  FENCE.VIEW.ASYNC.S ;  /* 0x00000000000073c6 */ /* 0x000e760000000000 */
[----:B-1----:R1:W3:Y:S01]  /*0600*/  SYNCS.EXCH.64 URZ, [UR4], UR8 ;  /* 0x0000000804ff75b2 */ /* 0x0022e20008000100 */
[----:B------:R1:W4:Y:S01]  /*0610*/  SYNCS.EXCH.64 URZ, [UR4+0x20], UR6 ;  /* 0x0000200604ff75b2 */ /* 0x0003220008000100 */
[----:B------:R1:W1:Y:S01]  /*0620*/  SYNCS.EXCH.64 URZ, [UR4+0x8], UR8 ;  /* 0x0000080804ff75b2 */ /* 0x0002620008000100 */
[----:B------:R1:W1:Y:S01]  /*0630*/  SYNCS.EXCH.64 URZ, [UR4+0x28], UR6 ;  /* 0x0000280604ff75b2 */ /* 0x0002620008000100 */
[----:B------:R1:W1:Y:S01]  /*0640*/  SYNCS.EXCH.64 URZ, [UR4+0x10], UR8 ;  /* 0x0000100804ff75b2 */ /* 0x0002620008000100 */
[----:B------:R1:W1:Y:S01]  /*0650*/  SYNCS.EXCH.64 URZ, [UR4+0x30], UR6 ;  /* 0x0000300604ff75b2 */ /* 0x0002620008000100 */
[----:B------:R1:W1:Y:S01]  /*0660*/  SYNCS.EXCH.64 URZ, [UR4+0x18], UR8 ;  /* 0x0000180804ff75b2 */ /* 0x0002620008000100 */
[----:B------:R1:W1:Y:S01]  /*0670*/  SYNCS.EXCH.64 URZ, [UR4+0x38], UR6 ;  /* 0x0000380604ff75b2 */ /* 0x0002620008000100 */
[----:B------:R-:W-:Y:S01]  /*0680*/  NOP ;  /* 0x0000000000007918 */ /* 0x000fe20000000000 */
.L_x_9:
[----:B------:R-:W2:Y:S01]  /*0690*/  SHFL.IDX PT, R2, R82, RZ, 0x1f ;  /* 0x00001fff52027589 */ /* 0x000ea200000e0000 */
[----:B------:R-:W-:Y:S01]  /*06a0*/  NOP ;  /* 0x0000000000007918 */ /* 0x000fe20000000000 */
[----:B--2---:R-:W-:-:S13]  /*06b0*/  ISETP.NE.AND P0, PT, R2, 0x1, PT ;  /* 0x000000010200780c */ /* 0x004fda0003f05270 */
[----:B------:R-:W-:Y:S05]  /*06c0*/  @P0 BRA `(.L_x_10) ;  /* 0x0000000000580947 */ /* 0x000fea0003800000 */
[----:B-1----:R-:W1:Y:S01]  /*06d0*/  S2UR UR4, SR_CgaCtaId ;  /* 0x00000000000479c3 */ /* 0x002e620000008800 */
        /* <DEDUP_REMOVED lines=12> */
[----:B-1----:R2:W1:Y:S01]  /*07a0*/  SYNCS.EXCH.64 URZ, [UR4+0x40], UR8 ;  /* 0x0000400804ff75b2 */ /* 0x0024620008000100 */
[----:B------:R2:W1:Y:S01]  /*07b0*/  SYNCS.EXCH.64 URZ, [UR4+0x60], UR6 ;  /* 0x0000600604ff75b2 */ /* 0x0004620008000100 */
[----:B------:R2:W1:Y:S01]  /*07c0*/  SYNCS.EXCH.64 URZ, [UR4+0x48], UR8 ;  /* 0x0000480804ff75b2 */ /* 0x0004620008000100 */
[----:B------:R2:W1:Y:S01]  /*07d0*/  SYNCS.EXCH.64 URZ, [UR4+0x68], UR6 ;  /* 0x0000680604ff75b2 */ /* 0x0004620008000100 */
[----:B------:R2:W1:Y:S01]  /*07e0*/  SYNCS.EXCH.64 URZ, [UR4+0x50], UR8 ;  /* 0x0000500804ff75b2 */ /* 0x0004620008000100 */
[----:B------:R2:W1:Y:S01]  /*07f0*/  SYNCS.EXCH.64 URZ, [UR4+0x70], UR6 ;  /* 0x0000700604ff75b2 */ /* 0x0004620008000100 */
[----:B------:R2:W1:Y:S01]  /*0800*/  SYNCS.EXCH.64 URZ, [UR4+0x58], UR8 ;  /* 0x0000580804ff75b2 */ /* 0x0004620008000100 */
[----:B------:R2:W1:Y:S02]  /*0810*/  SYNCS.EXCH.64 URZ, [UR4+0x78], UR6 ;  /* 0x0000780604ff75b2 */ /* 0x0004640008000100 */
[----:B--2---:R-:W-:Y:S01]  /*0820*/  NOP ;  /* 0x0000000000007918 */ /* 0x004fe20000000000 */
.L_x_10:
[----:B------:R-:W2:Y:S01]  /*0830*/  SHFL.IDX PT, R2, R82, RZ, 0x1f ;  /* 0x00001fff52027589 */ /* 0x000ea200000e0000 */
[----:B------:R-:W-:Y:S01]  /*0840*/  NOP ;  /* 0x0000000000007918 */ /* 0x000fe20000000000 */
[----:B--2---:R-:W-:-:S13]  /*0850*/  ISETP.NE.AND P0, PT, R2, 0x3, PT ;  /* 0x000000030200780c */ /* 0x004fda0003f05270 */
[----:B------:R-:W-:Y:S05]  /*0860*/  @P0 BRA `(.L_x_11) ;  /* 0x0000000000300947 */ /* 0x000fea0003800000 */
[----:B-1----:R-:W1:Y:S01]  /*0870*/  S2UR UR4, SR_CgaCtaId ;  /* 0x00000000000479c3 */ /* 0x002e620000008800 */
[----:B------:R-:W-:Y:S01]  /*0880*/  UMOV UR6, 0x400 ;  /* 0x0000040000067882 */ /* 0x000fe20000000000 */
[----:B------:R-:W-:Y:S01]  /*0890*/  UMOV UR5, 0x20 ;  /* 0x0000002000057882 */ /* 0x000fe20000000000 */
[----:B------:R-:W-:Y:S01]  /*08a0*/  ELECT P0, URZ, PT ;  /* 0x0000000000ff782f */ /* 0x000fe20003800000 */
[----:B-1----:R-:W-:Y:S02]  /*08b0*/  ULEA UR6, UR4, UR6, 0x18 ;  /* 0x0000000604067291 */ /* 0x002fe4000f8ec0ff */
[----:B------:R-:W-:-:S04]  /*08c0*/  UIADD3 UR4, UPT, UPT, -UR5, 0x100000, URZ ;  /* 0x0010000005047890 */ /* 0x000fc8000fffe1ff */
[----:B------:R-:W-:Y:S02]  /*08d0*/  USHF.L.U32 UR5, UR4, 0xb, URZ ;  /* 0x0000000b04057899 */ /* 0x000fe400080006ff */
[----:B------:R-:W-:Y:S01]  /*08e0*/  USHF.L.U32 UR4, UR4, 0x1, URZ ;  /* 0x0000000104047899 */ /* 0x000fe200080006ff */
[----:B------:R-:W1:Y:S11]  /*08f0*/  FENCE.VIEW.ASYNC.S ;  /* 0x00000000000073c6 */ /* 0x000e760000000000 */
[----:B-1----:R2:W1:Y:S01]  /*0900*/  SYNCS.EXCH.64 URZ, [UR6+0x80], UR4 ;  /* 0x0000800406ff75b2 */ /* 0x0024620008000100 */
[----:B------:R2:W1:Y:S02]  /*0910*/  SYNCS.EXCH.64 URZ, [UR6+0x88], UR4 ;  /* 0x0000880406ff75b2 */ /* 0x0004640008000100 */
[----:B--2---:R-:W-:Y:S01]  /*0920*/  NOP ;  /* 0x0000000000007918 */ /* 0x004fe20000000000 */
.L_x_11:
[----:B------:R-:W2:Y:S01]  /*0930*/  SHFL.IDX PT, R2, R82, RZ, 0x1f ;  /* 0x00001fff52027589 */ /* 0x000ea200000e0000 */
[----:B------:R-:W-:Y:S01]  /*0940*/  NOP ;  /* 0x0000000000007918 */ /* 0x000fe20000000000 */
[----:B--2---:R-:W-:-:S13]  /*0950*/  ISETP.NE.AND P0, PT, R2, 0x4, PT ;  /* 0x000000040200780c */ /* 0x004fda0003f05270 */
[----:B------:R-:W-:Y:S05]  /*0960*/  @P0 BRA `(.L_x_12) ;  /* 0x00000000004c0947 */ /* 0x000fea0003800000 */
[----:B-1----:R-:W1:Y:S01]  /*0970*/  S2UR UR6, SR_CgaCtaId ;  /* 0x00000000000679c3 */ /* 0x002e620000008800 */
[----:B------:R-:W-:Y:S01]  /*0980*/  UMOV UR4, 0x1e0 ;  /* 0x000001e000047882 */ /* 0x000fe20000000000 */
[----:B------:R-:W-:Y:S01]  /*0990*/  UMOV UR5, 0x400 ;  /* 0x0000040000057882 */ /* 0x000fe20000000000 */
[----:B------:R-:W-:Y:S01]  /*09a0*/  USEL UR4, UR4, 0x1a0, UP3 ;  /* 0x000001a004047887 */ /* 0x000fe20009800000 */
[----:B------:R-:W-:Y:S01]  /*09b0*/  UMOV UR8, 0x1 ;  /* 0x0000000100087882 */ /* 0x000fe20000000000 */
[----:B------:R-:W-:Y:S01]  /*09c0*/  ELECT P0, URZ, PT ;  /* 0x0000000000ff782f */ /* 0x000fe20003800000 */
[----:B------:R-:W-:-:S04]  /*09d0*/  UIADD3 UR8, UPT, UPT, -UR8, 0x100000, URZ ;  /* 0x0010000008087890 */ /* 0x000fc8000fffe1ff */
[----:B------:R-:W-:Y:S02]  /*09e0*/  USHF.L.U32 UR9, UR8, 0xb, URZ ;  /* 0x0000000b08097899 */ /* 0x000fe400080006ff */
[----:B------:R-:W-:Y:S02]  /*09f0*/  USHF.L.U32 UR8, UR8, 0x1, URZ ;  /* 0x0000000108087899 */ /* 0x000fe400080006ff */
[----:B-1----:R-:W-:Y:S02]  /*0a00*/  ULEA UR6, UR6, UR5, 0x18 ;  /* 0x0000000506067291 */ /* 0x002fe4000f8ec0ff */
[----:B------:R-:W-:-:S04]  /*0a10*/  UIADD3 UR4, UPT, UPT, -UR4, 0x100000, URZ ;  /* 0x0010000004047890 */ /* 0x000fc8000fffe1ff */
[----:B------:R-:W-:Y:S02]  /*0a20*/  USHF.L.U32 UR5, UR4, 0xb, URZ ;  /* 0x0000000b04057899 */ /* 0x000fe400080006ff */
[----:B------:R-:W-:Y:S01]  /*0a30*/  USHF.L.U32 UR4, UR4, 0x1, URZ ;  /* 0x0000000104047899 */ /* 0x000fe200080006ff */
[----:B------:R-:W1:Y:S03]  /*0a40*/  FENCE.VIEW.ASYNC.S ;  /* 0x00000000000073c6 */ /* 0x000e660000000000 */
[----:B-1----:R2:W1:Y:S08]  /*0a50*/  SYNCS.EXCH.64 URZ, [UR6+0x90], UR8 ;  /* 0x0000900806ff75b2 */ /* 0x0024700008000100 */
[----:B------:R2:W1:Y:S01]  /*0a60*/  SYNCS.EXCH.64 URZ, [UR6+0xa0], UR4 ;  /* 0x0000a00406ff75b2 */ /* 0x0004620008000100 */
[----:B------:R2:W1:Y:S01]  /*0a70*/  SYNCS.EXCH.64 URZ, [UR6+0x98], UR8 ;  /* 0x0000980806ff75b2 */ /* 0x0004620008000100 */
[----:B------:R2:W1:Y:S02]  /*0a80*/  SYNCS.EXCH.64 URZ, [UR6+0xa8], UR4 ;  /* 0x0000a80406ff75b2 */ /* 0x0004640008000100 */
[----:B--2---:R-:W-:Y:S01]  /*0a90*/  NOP ;  /* 0x0000000000007918 */ /* 0x004fe20000000000 */
.L_x_12:
        /* <DEDUP_REMOVED lines=26> */
.L_x_13:
[----:B------:R-:W2:Y:S01]  /*0c40*/  SHFL.IDX PT, R2, R82, RZ, 0x1f ;  /* 0x00001fff52027589 */ /* 0x000ea200000e0000 */
[----:B------:R-:W-:Y:S01]  /*0c50*/  NOP ;  /* 0x0000000000007918 */ /* 0x000fe20000000000 */
[----:B--2---:R-:W-:-:S13]  /*0c60*/  ISETP.NE.AND P0, PT, R2, 0x3, PT ;  /* 0x000000030200780c */ /* 0x004fda0003f05270 */
[----:B------:R-:W-:Y:S05]  /*0c70*/  @P0 BRA `(.L_x_14) ;  /* 0x0000000000380947 */ /* 0x000fea0003800000 */
[----:B------:R-:W2:Y:S01]  /*0c80*/  S2UR UR5, SR_CgaCtaId ;  /* 0x00000000000579c3 */ /* 0x000ea20000008800 */
[----:B-1----:R-:W-:Y:S01]  /*0c90*/  UMOV UR4, 0x400 ;  /* 0x0000040000047882 */ /* 0x002fe20000000000 */
[----:B------:R-:W-:Y:S01]  /*0ca0*/  UMOV UR6, 0x20 ;  /* 0x0000002000067882 */ /* 0x000fe20000000000 */
[----:B------:R-:W-:Y:S01]  /*0cb0*/  ELECT P0, URZ, PT ;  /* 0x0000000000ff782f */ /* 0x000fe20003800000 */
[----:B------:R-:W-:-:S04]  /*0cc0*/  UIADD3 UR6, UPT, UPT, -UR6, 0x100000, URZ ;  /* 0x0010000006067890 */ /* 0x000fc8000fffe1ff */
[----:B------:R-:W-:Y:S02]  /*0cd0*/  USHF.L.U32 UR7, UR6, 0xb, URZ ;  /* 0x0000000b06077899 */ /* 0x000fe400080006ff */
[----:B------:R-:W-:Y:S02]  /*0ce0*/  USHF.L.U32 UR6, UR6, 0x1, URZ ;  /* 0x0000000106067899 */ /* 0x000fe400080006ff */
[----:B--2---:R-:W-:Y:S01]  /*0cf0*/  ULEA UR4, UR5, UR4, 0x18 ;  /* 0x0000000405047291 */ /* 0x004fe2000f8ec0ff */
[----:B------:R-:W1:Y:S11]  /*0d00*/  FENCE.VIEW.ASYNC.S ;  /* 0x00000000000073c6 */ /* 0x000e760000000000 */
[----:B-1----:R2:W1:Y:S01]  /*0d10*/  SYNCS.EXCH.64 URZ, [UR4+0xf0], UR6 ;  /* 0x0000f00604ff75b2 */ /* 0x0024620008000100 */
[----:B------:R2:W1:Y:S01]  /*0d20*/  SYNCS.EXCH.64 URZ, [UR4+0x100], UR6 ;  /* 0x0001000604ff75b2 */ /* 0x0004620008000100 */
[----:B------:R2:W1:Y:S01]  /*0d30*/  SYNCS.EXCH.64 URZ, [UR4+0xf8], UR6 ;  /* 0x0000f80604ff75b2 */ /* 0x0004620008000100 */
[----:B------:R2:W1:Y:S02]  /*0d40*/  SYNCS.EXCH.64 URZ, [UR4+0x108], UR6 ;  /* 0x0001080604ff75b2 */ /* 0x0004640008000100 */
[----:B--2---:R-:W-:Y:S01]  /*0d50*/  NOP ;  /* 0x0000000000007918 */ /* 0x004fe20000000000 */
.L_x_14:
[----:B-1----:R-:W1:Y:S01]  /*0d60*/  LDCU UR4, c[0x0][0x36c] ;  /* 0x00006d80ff0477ac */ /* 0x002e620008000800 */
[----:B------:R-:W-:Y:S01]  /*0d70*/  ISETP.NE.OR P3, PT, R0, 0x2, !P3 ;  /* 0x000000020000780c */ /* 0x000fe20005f65670 */
[----:B------:R-:W-:Y:S01]  /*0d80*/  NOP ;  /* 0x0000000000007918 */ /* 0x000fe20000000000 */
[----:B------:R-:W-:Y:S01]  /*0d90*/  LOP3.LUT R0, R94, 0x1f, RZ, 0xc0, !PT ;  /* 0x0000001f5e007812 */ /* 0x000fe200078ec0ff */
[----:B------:R-:W-:Y:S02]  /*0da0*/  UISETP.NE.AND UP4, UPT, UR18, URZ, UPT ;  /* 0x000000ff1200728c */ /* 0x000fe4000bf85270 */
[----:B-1----:R-:W-:-:S09]  /*0db0*/  UISETP.EQ.U32.AND UP5, UPT, UR4, 0x1, UPT ;  /* 0x000000010400788c */ /* 0x002fd2000bfa2070 */
[----:B------:R-:W-:Y:S05]  /*0dc0*/  BRA.U !UP5, `(.L_x_15) ;  /* 0x000000010d087547 */ /* 0x000fea000b800000 */
[----:B---34-:R-:W-:Y:S01]  /*0dd0*/  UCGABAR_ARV ;  /* 0x00000000000079c7 */ /* 0x018fe20008000000 */
[----:B------:R-:W-:Y:S05]  /*0de0*/  BRA `(.L_x_16) ;  /* 0x0000000000047947 */ /* 0x000fea0003800000 */
.L_x_15:
[----:B---34-:R-:W-:Y:S01]  /*0df0*/  NOP ;  /* 0x0000000000007918 */ /* 0x018fe20000000000 */
.L_x_16:
[----:B------:R-:W1:Y:S01]  /*0e00*/  S2UR UR30, SR_CTAID.X ;  /* 0x00000000001e79c3 */ /* 0x000e620000002500 */
[----:B------:R-:W-:-:S05]  /*0e10*/  CS2R.32 R84, SR_CgaSize ;  /* 0x0000000000547805 */ /* 0x000fca0000008a00 */
[----:B------:R-:W-:-:S05]  /*0e20*/  IMAD R84, R84, -0xa0, RZ ;  /* 0xffffff6054547824 */ /* 0x000fca00078e02ff */
[----:B------:R-:W-:-:S14]  /*0e30*/  R2UR UR5, R84 ;  /* 0x00000000540572ca */ /* 0x000fdc00000e0000 */
[----:B------:R-:W2:Y:S01]  /*0e40*/  LDCU UR5, c[0x0][UR5+0x2b0] ;  /* 0x00005600050577ac */ /* 0x000ea20008000800 */
[----:B------:R-:W-:-:S05]  /*0e50*/  CS2R.32 R84, SR_CgaSize ;  /* 0x0000000000547805 */ /* 0x000fca0000008a00 */
[----:B------:R-:W-:-:S05]  /*0e60*/  IMAD R84, R84, -0xa0, RZ ;  /* 0xffffff6054547824 */ /* 0x000fca00078e02ff */
[----:B------:R-:W-:-:S14]  /*0e70*/  R2UR UR4, R84 ;  /* 0x00000000540472ca */ /* 0x000fdc00000e0000 */
[----:B------:R-:W3:Y:S01]  /*0e80*/  LDCU UR4, c[0x0][UR4+0x2b4] ;  /* 0x00005680040477ac */ /* 0x000ee20008000800 */
[----:B------:R-:W4:Y:S01]  /*0e90*/  S2UR UR31, SR_CTAID.Y ;  /* 0x00000000001f79c3 */ /* 0x000f220000002600 */
[----:B------:R-:W-:-:S05]  /*0ea0*/  CS2R.32 R84, SR_CgaSize ;  /* 0x0000000000547805 */ /* 0x000fca0000008a00 */
[----:B------:R-:W-:-:S05]  /*0eb0*/  IMAD R84, R84, -0xa0, RZ ;  /* 0xffffff6054547824 */ /* 0x000fca00078e02ff */
[----:B------:R-:W-:-:S14]  /*0ec0*/  R2UR UR7, R84 ;  /* 0x00000000540772ca */ /* 0x000fdc00000e0000 */
[----:B------:R-:W3:Y:S01]  /*0ed0*/  LDCU UR7, c[0x0][UR7+0x2a0] ;  /* 0x00005400070777ac */ /* 0x000ee20008000800 */
[----:B------:R-:W-:-:S05]  /*0ee0*/  CS2R.32 R84, SR_CgaSize ;  /* 0x0000000000547805 */ /* 0x000fca0000008a00 */
[----:B------:R-:W-:-:S05]  /*0ef0*/  IMAD R84, R84, -0xa0, RZ ;  /* 0xffffff6054547824 */ /* 0x000fca00078e02ff */
[----:B------:R-:W-:-:S14]  /*0f00*/  R2UR UR8, R84 ;  /* 0x00000000540872ca */ /* 0x000fdc00000e0000 */
[----:B------:R-:W3:Y:S01]  /*0f10*/  LDCU UR8, c[0x0][UR8+0x2a4] ;  /* 0x00005480080877ac */ /* 0x000ee20008000800 */
[----:B------:R-:W3:Y:S01]  /*0f20*/  S2UR UR9, SR_CgaCtaId ;  /* 0x00000000000979c3 */ /* 0x000ee20000008800 */
[----:B------:R-:W3:Y:S01]  /*0f30*/  LDCU UR19, c[0x0][0xb24] ;  /* 0x00016480ff1377ac */ /* 0x000ee20008000800 */
[----:B------:R-:W3:Y:S01]  /*0f40*/  LDCU UR42, c[0x0][0xb24] ;  /* 0x00016480ff2a77ac */ /* 0x000ee20008000800 */
[----:B-1----:R-:W-:Y:S01]  /*0f50*/  I2FP.F32.U32 R3, UR30 ;  /* 0x0000001e00037c45 */ /* 0x002fe20008201000 */
[----:B------:R-:W1:Y:S04]  /*0f60*/  LDCU UR22, c[0x0][0xb30] ;  /* 0x00016600ff1677ac */ /* 0x000e680008000800 */
[----:B--2---:R-:W-:Y:S01]  /*0f70*/  FMUL R3, R3, UR5 ;  /* 0x0000000503037c20 */ /* 0x004fe20008400000 */
[----:B----4-:R-:W-:-:S05]  /*0f80*/  I2FP.F32.U32 R2, UR31 ;  /* 0x0000001f00027c45 */ /* 0x010fca0008201000 */
[----:B------:R-:W2:Y:S01]  /*0f90*/  F2I.U32.TRUNC.NTZ R3, R3 ;  /* 0x0000000300037305 */ /* 0x000ea2000020f000 */
[----:B---3--:R-:W-:Y:S01]  /*0fa0*/  FMUL R2, R2, UR4 ;  /* 0x0000000402027c20 */ /* 0x008fe20008400000 */
[----:B------:R-:W-:-:S06]  /*0fb0*/  USHF.L.U32 UR28, UR9, 0xd, URZ ;  /* 0x0000000d091c7899 */ /* 0x000fcc00080006ff */
[----:B------:R-:W3:Y:S01]  /*0fc0*/  F2I.U32.TRUNC.NTZ R2, R2 ;  /* 0x0000000200027305 */ /* 0x000ee2000020f000 */
[----:B------:R-:W-:Y:S01]  /*0fd0*/  ULOP3.LUT UR28, UR28, 0x2000, URZ, 0xc0, !UPT ;  /* 0x000020001c1c7892 */ /* 0x000fe2000f8ec0ff */
[----:B--2---:R-:W-:Y:S02]  /*0fe0*/  R2UR UR4, R3 ;  /* 0x00000000030472ca */ /* 0x004fe400000e0000 */
[----:B---3--:R-:W-:Y:S02]  /*0ff0*/  R2UR UR6, R2 ;  /* 0x00000000020672ca */ /* 0x008fe400000e0000 */
[----:B------:R-:W-:-:S09]  /*1000*/  PRMT R2, RZ, 0x7610, R2 ;  /* 0x00007610ff027816 */ /* 0x000fd20000000002 */
[----:B------:R-:W-:-:S04]  /*1010*/  UIADD3 UR5, UPT, UPT, -UR4, URZ, URZ ;  /* 0x000000ff04057290 */ /* 0x000fc8000fffe1ff */
[----:B------:R-:W-:Y:S02]  /*1020*/  UIMAD UR5, UR7, UR5, UR30 ;  /* 0x00000005070572a4 */ /* 0x000fe4000f8e021e */
[----:B------:R-:W-:-:S04]  /*1030*/  UIADD3 UR4, UPT, UPT, -UR6, URZ, URZ ;  /* 0x000000ff06047290 */ /* 0x000fc8000fffe1ff */
[----:B------:R-:W-:Y:S01]  /*1040*/  IMAD.U32 R84, RZ, RZ, UR5 ;  /* 0x00000005ff547e24 */ /* 0x000fe2000f8e00ff */
[----:B------:R-:W-:-:S06]  /*1050*/  UIMAD UR4, UR8, UR4, UR31 ;  /* 0x00000004080472a4 */ /* 0x000fcc000f8e021f */
[----:B------:R-:W-:Y:S01]  /*1060*/  IMAD.U32 R83, RZ, RZ, UR4 ;  /* 0x00000004ff537e24 */ /* 0x000fe2000f8e00ff */
[----:B-1----:R-:W-:Y:S06]  /*1070*/  BRA.U UP4, `(.L_x_17) ;  /* 0x00000001042c7547 */ /* 0x002fec000b800000 */
[----:B------:R-:W-:Y:S02]  /*1080*/  R2UR UR4, R83 ;  /* 0x00000000530472ca */ /* 0x000fe400000e0000 */
[----:B------:R-:W-:-:S11]  /*1090*/  R2UR UR6, R84 ;  /* 0x00000000540672ca */ /* 0x000fd600000e0000 */
[----:B------:R-:W-:-:S04]  /*10a0*/  UISETP.NE.AND UP0, UPT, UR4, URZ, UPT ;  /* 0x000000ff0400728c */ /* 0x000fc8000bf05270 */
[----:B------:R-:W-:-:S04]  /*10b0*/  UISETP.EQ.OR UP0, UPT, UR6, URZ, !UP0 ;  /* 0x000000ff0600728c */ /* 0x000fc8000c702670 */
[----:B------:R-:W-:Y:S02]  /*10c0*/  USEL UR5, URZ, 0x1, !UP0 ;  /* 0x00000001ff057887 */ /* 0x000fe4000c000000 */
[----:B------:R-:W-:-:S04]  /*10d0*/  UISETP.NE.AND UP0, UPT, UR4, URZ, UPT ;  /* 0x000000ff0400728c */ /* 0x000fc8000bf05270 */
[----:B------:R-:W-:Y:S02]  /*10e0*/  USEL UR4, URZ, 0x2, UP0 ;  /* 0x00000002ff047887 */ /* 0x000fe40008000000 */
[----:B------:R-:W-:-:S04]  /*10f0*/  UISETP.NE.AND UP0, UPT, UR6, 0x1, UPT ;  /* 0x000000010600788c */ /* 0x000fc8000bf05270 */
[----:B------:R-:W-:-:S04]  /*1100*/  USEL UR4, UR4, 0x2, UP0 ;  /* 0x0000000204047887 */ /* 0x000fc80008000000 */
[----:B------:R-:W-:-:S06]  /*1110*/  UIADD3 UR4, UPT, UPT, UR5, UR4, URZ ;  /* 0x0000000405047290 */ /* 0x000fcc000fffe0ff */
[----:B------:R-:W-:-:S07]  /*1120*/  IMAD.U32 R2, RZ, RZ, UR4 ;  /* 0x00000004ff027e24 */ /* 0x000fce000f8e00ff */
.L_x_17:
[----:B------:R-:W1:Y:S01]  /*1130*/  S2UR UR36, SR_CTAID.Z ;  /* 0x00000000002479c3 */ /* 0x000e620000002700 */
[----:B------:R-:W-:-:S09]  /*1140*/  UISETP.GE.AND UP0, UPT, UR19, 0x1, UPT ;  /* 0x000000011300788c */ /* 0x000fd2000bf06270 */
[----:B------:R-:W-:Y:S05]  /*1150*/  BRA.U !UP0, `(.L_x_18) ;  /* 0x0000000108d47547 */ /* 0x000fea000b800000 */
[----:B------:R-:W2:Y:S01]  /*1160*/  LDCU.128 UR12, c[0x0][0xb10] ;  /* 0x00016200ff0c77ac */ /* 0x000ea20008000c00 */
[----:B------:R-:W3:Y:S01]  /*1170*/  LDCU UR20, c[0x0][0xb0c] ;  /* 0x00016180ff1477ac */ /* 0x000ee20008000800 */
[----:B------:R-:W4:Y:S01]  /*1180*/  LDCU UR6, c[0x0][0x370] ;  /* 0x00006e00ff0677ac */ /* 0x000f220008000800 */
[----:B------:R-:W1:Y:S01]  /*1190*/  LDCU UR7, c[0x0][0x374] ;  /* 0x00006e80ff0777ac */ /* 0x000e620008000800 */
[----:B------:R-:W1:Y:S01]  /*11a0*/  LDCU UR21, c[0x0][0xb20] ;  /* 0x00016400ff1577ac */ /* 0x000e620008000800 */
[----:B--2---:R-:W-:Y:S02]  /*11b0*/  UIMAD.WIDE.U32 UR4, UR30, UR12, URZ ;  /* 0x0000000c1e0472a5 */ /* 0x004fe4000f8e00ff */
[----:B---3--:R-:W-:Y:S01]  /*11c0*/  UISETP.NE.AND UP0, UPT, UR20, 0x1, UPT ;  /* 0x000000011400788c */ /* 0x008fe2000bf05270 */
[----:B------:R-:W2:Y:S01]  /*11d0*/  LDCU.64 UR8, c[0x0][0xb28] ;  /* 0x00016500ff0877ac */ /* 0x000ea20008000a00 */
[----:B----4-:R-:W-:-:S03]  /*11e0*/  UIMAD.WIDE.U32 UR10, UR6, UR12, URZ ;  /* 0x0000000c060a72a5 */ /* 0x010fc6000f8e00ff */
[----:B------:R-:W-:Y:S01]  /*11f0*/  UMOV UR4, UR5 ;  /* 0x0000000500047c82 */ /* 0x000fe20008000000 */
[----:B------:R-:W-:Y:S02]  /*1200*/  UISETP.NE.AND UP2, UPT, UR19, 0x1, UPT ;  /* 0x000000011300788c */ /* 0x000fe4000bf45270 */
[----:B------:R-:W-:Y:S01]  /*1210*/  USHF.R.U32.HI UR4, URZ, UR13, UR4 ;  /* 0x0000000dff047299 */ /* 0x000fe20008011604 */
[----:B------:R-:W-:Y:S01]  /*1220*/  UMOV UR10, UR11 ;  /* 0x0000000b000a7c82 */ /* 0x000fe20008000000 */
[----:B------:R-:W-:Y:S02]  /*1230*/  UIMAD.WIDE.U32 UR16, UR31, UR15, URZ ;  /* 0x0000000f1f1072a5 */ /* 0x000fe4000f8e00ff */
[----:B------:R-:W-:Y:S02]  /*1240*/  USEL UR5, UR30, UR4, !UP0 ;  /* 0x000000041e057287 */ /* 0x000fe4000c000000 */
[----:B------:R-:W-:Y:S02]  /*1250*/  @UP0 USHF.R.U32.HI UR6, URZ, UR13, UR10 ;  /* 0x0000000dff060299 */ /* 0x000fe4000801160a */
[----:B------:R-:W-:-:S02]  /*1260*/  UISETP.NE.AND UP0, UPT, UR14, 0x1, UPT ;  /* 0x000000010e00788c */ /* 0x000fc4000bf05270 */
[----:B-1----:R-:W-:Y:S02]  /*1270*/  UIMAD.WIDE.U32 UR10, UR7, UR15, URZ ;  /* 0x0000000f070a72a5 */ /* 0x002fe4000f8e00ff */
[----:B--2---:R-:W-:Y:S01]  /*1280*/  UIMAD.WIDE.U32 UR12, UR6, UR8, URZ ;  /* 0x00000008060c72a5 */ /* 0x004fe2000f8e00ff */
[----:B------:R-:W-:Y:S02]  /*1290*/  UMOV UR4, UR17 ;  /* 0x0000001100047c82 */ /* 0x000fe40008000000 */
[----:B------:R-:W-:Y:S02]  /*12a0*/  USHF.R.U32.HI UR4, URZ, UR21, UR4 ;  /* 0x00000015ff047299 */ /* 0x000fe40008011604 */
[----:B------:R-:W-:Y:S02]  /*12b0*/  UMOV UR10, UR11 ;  /* 0x0000000b000a7c82 */ /* 0x000fe40008000000 */
[----:B------:R-:W-:Y:S01]  /*12c0*/  UMOV UR12, UR13 ;  /* 0x0000000d000c7c82 */ /* 0x000fe20008000000 */
[----:B------:R-:W-:-:S02]  /*12d0*/  @UP0 USHF.R.U32.HI UR7, URZ, UR21, UR10 ;  /* 0x00000015ff070299 */ /* 0x000fc4000801160a */
[----:B------:R-:W-:Y:S02]  /*12e0*/  USEL UR4, UR31, UR4, !UP0 ;  /* 0x000000041f047287 */ /* 0x000fe4000c000000 */
[----:B------:R-:W-:Y:S02]  /*12f0*/  UIMAD.WIDE.U32 UR10, UR7, UR8, URZ ;  /* 0x00000008070a72a5 */ /* 0x000fe4000f8e00ff */
[----:B------:R-:W-:Y:S02]  /*1300*/  @UP2 USHF.R.U32.HI UR6, URZ, UR9, UR12 ;  /* 0x00000009ff062299 */ /* 0x000fe4000801160c */
[----:B------:R-:W-:-:S03]  /*1310*/  UIMAD.WIDE.U32 UR12, UR4, UR8, URZ ;  /* 0x00000008040c72a5 */ /* 0x000fc6000f8e00ff */
[----:B------:R-:W-:Y:S02]  /*1320*/  UMOV UR10, UR11 ;  /* 0x0000000b000a7c82 */ /* 0x000fe40008000000 */
[----:B------:R-:W-:Y:S02]  /*1330*/  @UP2 USHF.R.U32.HI UR7, URZ, UR9, UR10 ;  /* 0x00000009ff072299 */ /* 0x000fe4000801160a */
[----:B------:R-:W-:Y:S02]  /*1340*/  UIMAD UR10, UR6, UR19, URZ ;  /* 0x00000013060a72a4 */ /* 0x000fe4000f8e02ff */
[----:B------:R-:W-:-:S04]  /*1350*/  UIMAD UR7, UR7, UR19, URZ ;  /* 0x00000013070772a4 */ /* 0x000fc8000f8e02ff */
[----:B------:R-:W-:-:S03]  /*1360*/  UISETP.GE.AND UP0, UPT, UR4, UR7, UPT ;  /* 0x000000070400728c */ /* 0x000fc6000bf06270 */
[----:B------:R-:W-:Y:S01]  /*1370*/  UMOV UR7, UR13 ;  /* 0x0000000d00077c82 */ /* 0x000fe20008000000 */
[----:B------:R-:W-:Y:S02]  /*1380*/  UISETP.GE.OR UP0, UPT, UR5, UR10, UP0 ;  /* 0x0000000a0500728c */ /* 0x000fe40008706670 */
[----:B------:R-:W-:Y:S02]  /*1390*/  UIMAD.WIDE.U32 UR10, UR5, UR8, URZ ;  /* 0x00000008050a72a5 */ /* 0x000fe4000f8e00ff */
[----:B------:R-:W-:Y:S02]  /*13a0*/  USHF.R.U32.HI UR7, URZ, UR9, UR7 ;  /* 0x00000009ff077299 */ /* 0x000fe40008011607 */
[----:B------:R-:W-:Y:S02]  /*13b0*/  UIADD3 UR10, UPT, UPT, -UR4, URZ, URZ ;  /* 0x000000ff040a7290 */ /* 0x000fe4000fffe1ff */
[----:B------:R-:W-:Y:S02]  /*13c0*/  USEL UR7, UR4, UR7, !UP2 ;  /* 0x0000000704077287 */ /* 0x000fe4000d000000 */
[----:B------:R-:W-:Y:S01]  /*13d0*/  UIMAD UR10, UR14, UR10, UR31 ;  /* 0x0000000a0e0a72a4 */ /* 0x000fe2000f8e021f */
[----:B------:R-:W-:Y:S01]  /*13e0*/  @!UP0 UMOV UR8, UR11 ;  /* 0x0000000b00088c82 */ /* 0x000fe20008000000 */
[----:B------:R-:W-:-:S02]  /*13f0*/  UIADD3 UR11, UPT, UPT, -UR5, URZ, URZ ;  /* 0x000000ff050b7290 */ /* 0x000fc4000fffe1ff */
[----:B------:R-:W-:Y:S02]  /*1400*/  @!UP0 USHF.R.U32.HI UR8, URZ, UR9, UR8 ;  /* 0x00000009ff088299 */ /* 0x000fe40008011608 */
[----:B------:R-:W-:Y:S02]  /*1410*/  UIADD3 UR9, UPT, UPT, -UR7, URZ, URZ ;  /* 0x000000ff07097290 */ /* 0x000fe4000fffe1ff */
[----:B------:R-:W-:Y:S02]  /*1420*/  @!UP0 USEL UR8, UR5, UR8, !UP2 ;  /* 0x0000000805088287 */ /* 0x000fe4000d000000 */
[----:B------:R-:W-:Y:S02]  /*1430*/  UIMAD UR9, UR19, UR9, UR4 ;  /* 0x00000009130972a4 */ /* 0x000fe4000f8e0204 */
[----:B------:R-:W-:Y:S02]  /*1440*/  @!UP0 UIADD3 UR7, UPT, UPT, UR7, -UR8, URZ ;  /* 0x8000000807078290 */ /* 0x000fe4000fffe0ff */
[----:B------:R-:W-:-:S02]  /*1450*/  @!UP0 UIMAD UR6, UR9, UR6, UR8 ;  /* 0x00000006090682a4 */ /* 0x000fc4000f8e0208 */
[----:B------:R-:W-:Y:S02]  /*1460*/  @!UP0 UIMAD UR4, UR7, UR19, UR5 ;  /* 0x00000013070482a4 */ /* 0x000fe4000f8e0205 */
[----:B------:R-:W-:Y:S02]  /*1470*/  UIMAD UR30, UR20, UR11, UR30 ;  /* 0x0000000b141e72a4 */ /* 0x000fe4000f8e021e */
[----:B------:R-:W-:Y:S01]  /*1480*/  UIMAD UR31, UR4, UR14, UR10 ;  /* 0x0000000e041f72a4 */ /* 0x000fe2000f8e020a */
[----:B------:R-:W-:Y:S02]  /*1490*/  @!UP0 UMOV UR5, UR6 ;  /* 0x0000000600058c82 */ /* 0x000fe40008000000 */
[----:B------:R-:W-:-:S12]  /*14a0*/  UIMAD UR30, UR5, UR20, UR30 ;  /* 0x00000014051e72a4 */ /* 0x000fd8000f8e021e */
.L_x_18:
[----:B------:R-:W-:-:S09]  /*14b0*/  UISETP.NE.AND UP0, UPT, UR22, 0x1, UPT ;  /* 0x000000011600788c */ /* 0x000fd2000bf05270 */
[----:B------:R-:W-:Y:S05]  /*14c0*/  BRA.U UP0, `(.L_x_19) ;  /* 0x0000000100407547 */ /* 0x000fea000b800000 */
[----:B------:R-:W2:Y:S01]  /*14d0*/  LDCU.128 UR8, c[0x0][0xb10] ;  /* 0x00016200ff0877ac */ /* 0x000ea20008000c00 */
[----:B------:R-:W3:Y:S01]  /*14e0*/  LDCU UR12, c[0x0][0xb0c] ;  /* 0x00016180ff0c77ac */ /* 0x000ee20008000800 */
[----:B------:R-:W4:Y:S01]  /*14f0*/  LDCU UR13, c[0x0][0xb20] ;  /* 0x00016400ff0d77ac */ /* 0x000f220008000800 */
[----:B--2---:R-:W-:Y:S02]  /*1500*/  UIMAD.WIDE.U32 UR4, UR30, UR8, URZ ;  /* 0x000000081e0472a5 */ /* 0x004fe4000f8e00ff */
[----:B------:R-:W-:Y:S02]  /*1510*/  UIMAD.WIDE.U32 UR6, UR31, UR11, URZ ;  /* 0x0000000b1f0672a5 */ /* 0x000fe4000f8e00ff */
[----:B---3--:R-:W-:Y:S02]  /*1520*/  UISETP.NE.AND UP0, UPT, UR12, 0x1, UPT ;  /* 0x000000010c00788c */ /* 0x008fe4000bf05270 */
[----:B------:R-:W-:-:S03]  /*1530*/  USHF.R.U32.HI UR5, URZ, UR9, UR5 ;  /* 0x00000009ff057299 */ /* 0x000fc60008011605 */
[----:B------:R-:W-:Y:S01]  /*1540*/  UMOV UR4, UR7 ;  /* 0x0000000700047c82 */ /* 0x000fe20008000000 */
[----:B------:R-:W-:Y:S02]  /*1550*/  USEL UR5, UR30, UR5, !UP0 ;  /* 0x000000051e057287 */ /* 0x000fe4000c000000 */
[----:B------:R-:W-:Y:S02]  /*1560*/  UISETP.NE.AND UP0, UPT, UR10, 0x1, UPT ;  /* 0x000000010a00788c */ /* 0x000fe4000bf05270 */
[----:B----4-:R-:W-:-:S04]  /*1570*/  USHF.R.U32.HI UR4, URZ, UR13, UR4 ;  /* 0x0000000dff047299 */ /* 0x010fc80008011604 */
[----:B------:R-:W-:-:S04]  /*1580*/  USEL UR4, UR31, UR4, !UP0 ;  /* 0x000000041f047287 */ /* 0x000fc8000c000000 */
[----:B------:R-:W-:Y:S02]  /*1590*/  UIADD3 UR6, UPT, UPT, UR5, -UR4, URZ ;  /* 0x8000000405067290 */ /* 0x000fe4000fffe0ff */
[----:B------:R-:W-:Y:S02]  /*15a0*/  UIADD3 UR4, UPT, UPT, -UR5, UR4, URZ ;  /* 0x0000000405047290 */ /* 0x000fe4000fffe1ff */
[----:B------:R-:W-:Y:S02]  /*15b0*/  UIMAD UR31, UR6, UR10, UR31 ;  /* 0x0000000a061f72a4 */ /* 0x000fe4000f8e021f */
[----:B------:R-:W-:-:S12]  /*15c0*/  UIMAD UR30, UR4, UR12, UR30 ;  /* 0x0000000c041e72a4 */ /* 0x000fd8000f8e021e */
.L_x_19:
[----:B------:R-:W-:Y:S01]  /*15d0*/  UISETP.NE.AND UP0, UPT, UR18, 0x2, UPT ;  /* 0x000000021200788c */ /* 0x000fe2000bf05270 */
[----:B------:R-:W-:Y:S09]  /*15e0*/  BRA.U !UP5, `(.L_x_20) ;  /* 0x000000010d0c7547 */ /* 0x000ff2000b800000 */
[----:B------:R-:W-:Y:S01]  /*15f0*/  UCGABAR_WAIT ;  /* 0x0000000000007dc7 */ /* 0x000fe20008000000 */
[----:B------:R-:W-:Y:S01]  /*1600*/  CCTL.IVALL ;  /* 0x00000000ff00798f */ /* 0x000fe20002000000 */
[----:B------:R-:W-:Y:S05]  /*1610*/  BRA `(.L_x_21) ;  /* 0x0000000000047947 */ /* 0x000fea0003800000 */
.L_x_20:
[----:B------:R-:W-:Y:S06]  /*1620*/  BAR.SYNC.DEFER_BLOCKING 0x0 ;  /* 0x0000000000007b1d */ /* 0x000fec0000010000 */
.L_x_21:
[----:B------:R-:W-:Y:S05]  /*1630*/  BRA.U UP0, `(.L_x_22) ;  /* 0x0000001100c87547 */ /* 0x000fea000b800000 */
[----:B------:R-:W2:Y:S01]  /*1640*/  LDCU UR6, c[0x0][0x38c] ;  /* 0x00007180ff0677ac */ /* 0x000ea20008000800 */
[----:B------:R-:W3:Y:S01]  /*1650*/  S2UR UR8, SR_CgaCtaId ;  /* 0x00000000000879c3 */ /* 0x000ee20000008800 */
[----:B------:R-:W-:Y:S01]  /*1660*/  PLOP3.LUT P1, PT, PT, PT, UP3, 0x80, 0x8 ;  /* 0x000000000008781c */ /* 0x000fe20003f2f038 */
[----:B------:R-:W-:Y:S01]  /*1670*/  IMAD.MOV.U32 R12, RZ, RZ, 0x1 ;  /* 0x00000001ff0c7424 */ /* 0x000fe200078e00ff */
[----:B------:R-:W-:Y:S01]  /*1680*/  UMOV UR7, 0x400 ;  /* 0x0000040000077882 */ /* 0x000fe20000000000 */
[----:B------:R-:W-:Y:S01]  /*1690*/  UISETP.NE.AND UP1, UPT, UR18, URZ, UPT ;  /* 0x000000ff1200728c */ /* 0x000fe2000bf25270 */
[----:B------:R-:W-:Y:S01]  /*16a0*/  ISETP.EQ.OR P2, PT, R0, RZ, P3 ;  /* 0x000000ff0000720c */ /* 0x000fe20001f42670 */
[----:B------:R-:W-:Y:S01]  /*16b0*/  USEL UR24, URZ, 0x1, UP6 ;  /* 0x00000001ff187887 */ /* 0x000fe2000b000000 */
[----:B------:R-:W-:Y:S02]  /*16c0*/  PLOP3.LUT P1, PT, P1, PT, PT, 0x8, 0x80 ;  /* 0x000000000080781c */ /* 0x000fe40000f2e170 */
[----:B------:R-:W-:Y:S01]  /*16d0*/  CS2R R10, SRZ ;  /* 0x00000000000a7805 */ /* 0x000fe2000001ff00 */
[----:B------:R-:W-:Y:S01]  /*16e0*/  IMAD.MOV.U32 R9, RZ, RZ, RZ ;  /* 0x000000ffff097224 */ /* 0x000fe200078e00ff */
[----:B------:R-:W4:Y:S01]  /*16f0*/  LDCU UR40, c[0x0][0x370] ;  /* 0x00006e00ff2877ac */ /* 0x000f220008000800 */
[----:B------:R-:W-:Y:S01]  /*1700*/  IMAD.MOV.U32 R8, RZ, RZ, 0x1 ;  /* 0x00000001ff087424 */ /* 0x000fe200078e00ff */
[----:B------:R-:W1:Y:S01]  /*1710*/  LDCU.64 UR26, c[0x0][0x348] ;  /* 0x00006900ff1a77ac */ /* 0x000e620008000a00 */
[----:B--2---:R-:W-:-:S02]  /*1720*/  UIADD3 UR5, UPT, UPT, UR6, 0x3f, URZ ;  /* 0x0000003f06057890 */ /* 0x004fc4000fffe0ff */
[----:B------:R-:W-:Y:S02]  /*1730*/  USHF.R.U32.HI UR45, URZ, 0x6, UR28 ;  /* 0x00000006ff2d7899 */ /* 0x000fe4000801161c */
[----:B------:R-:W-:Y:S02]  /*1740*/  USHF.R.S32.HI UR4, URZ, 0x1f, UR5 ;  /* 0x0000001fff047899 */ /* 0x000fe40008011405 */
[----:B---3--:R-:W-:Y:S02]  /*1750*/  ULEA UR7, UR8, UR7, 0x18 ;  /* 0x0000000708077291 */ /* 0x008fe4000f8ec0ff */
[----:B------:R-:W-:Y:S02]  /*1760*/  ULEA.HI UR4, UR4, UR5, URZ, 0x6 ;  /* 0x0000000504047291 */ /* 0x000fe4000f8f30ff */
[----:B------:R-:W-:Y:S02]  /*1770*/  UIADD3 UR5, UPT, UPT, UR6, -0x1, URZ ;  /* 0xffffffff06057890 */ /* 0x000fe4000fffe0ff */
[----:B------:R-:W-:-:S02]  /*1780*/  USHF.R.S32.HI UR43, URZ, 0x6, UR4 ;  /* 0x00000006ff2b7899 */ /* 0x000fc40008011404 */
[----:B------:R-:W-:Y:S02]  /*1790*/  UISETP.GE.U32.AND UP2, UPT, UR5, -0x7f, UPT ;  /* 0xffffff810500788c */ /* 0x000fe4000bf46070 */
[----:B------:R-:W-:Y:S02]  /*17a0*/  UISETP.LT.U32.AND UP0, UPT, UR43, 0x4, UPT ;  /* 0x000000042b00788c */ /* 0x000fe4000bf01070 */
[----:B------:R-:W-:Y:S02]  /*17b0*/  ULEA UR29, UR28, UR7, 0x1 ;  /* 0x000000071c1d7291 */ /* 0x000fe4000f8e08ff */
[----:B------:R-:W-:Y:S02]  /*17c0*/  USEL UR41, UR43, 0x4, UP0 ;  /* 0x000000042b297887 */ /* 0x000fe40008000000 */
[----:B------:R-:W-:Y:S02]  /*17d0*/  UIADD3 UR46, UPT, UPT, UR6, 0x7e, URZ ;  /* 0x0000007e062e7890 */ /* 0x000fe4000fffe0ff */
[----:B------:R-:W-:-:S02]  /*17e0*/  UIADD3 UR21, UPT, UPT, UR41, -0x1, URZ ;  /* 0xffffffff29157890 */ /* 0x000fc4000fffe0ff */
[----:B------:R-:W-:Y:S01]  /*17f0*/  @UP2 UIADD3 UR21, UPT, UPT, UR41, URZ, URZ ;  /* 0x000000ff29152290 */ /* 0x000fe2000fffe0ff */
[----:B------:R-:W2:Y:S01]  /*1800*/  LDCU UR39, c[0x0][0x374] ;  /* 0x00006e80ff2777ac */ /* 0x000ea20008000800 */
[----:B------:R-:W-:Y:S02]  /*1810*/  USEL UR24, UR24, 0x2, UP1 ;  /* 0x0000000218187887 */ /* 0x000fe40008800000 */
[----:B------:R-:W-:Y:S02]  /*1820*/  UIADD3 UR29, UPT, UPT, UR29, 0x10800, URZ ;  /* 0x000108001d1d7890 */ /* 0x000fe4000fffe0ff */
[----:B------:R-:W-:Y:S02]  /*1830*/  UIADD3 UR44, UPT, UPT, UR43, -UR41, URZ ;  /* 0x800000292b2c7290 */ /* 0x000fe4000fffe0ff */
[----:B------:R-:W-:Y:S01]  /*1840*/  UIADD3 UR21, UPT, UPT, UR21, 0x1, URZ ;  /* 0x0000000115157890 */ /* 0x000fe2000fffe0ff */
[----:B-1--4-:R-:W-:-:S11]  /*1850*/  UMOV UR5, URZ ;  /* 0x000000ff00057c82 */ /* 0x012fd60008000000 */
.L_x_42:
[----:B-1----:R-:W1:Y:S02]  /*1860*/  S2UR UR4, SR_CgaCtaId ;  /* 0x00000000000479c3 */ /* 0x002e640000008800 */
[----:B-1----:R-:W-:-:S09]  /*1870*/  UISETP.NE.AND UP0, UPT, UR4, URZ, UPT ;  /* 0x000000ff0400728c */ /* 0x002fd2000bf05270 */
[----:B------:R-:W-:Y:S05]  /*1880*/  BRA.U UP0, `(.L_x_23) ;  /* 0x0000000100287547 */ /* 0x000fea000b800000 */
[----:B------:R-:W-:Y:S02]  /*1890*/  LEA R0, R9, UR7, 0x3 ;  /* 0x0000000709007c11 */ /* 0x000fe4000f8e18ff */
[----:B------:R-:W-:-:S04]  /*18a0*/  SHF.L.U32 R3, R8, 0x1f, RZ ;  /* 0x0000001f08037819 */ /* 0x000fc800000006ff */
[----:B------:R-:W1:Y:S02]  /*18b0*/  SYNCS.PHASECHK.TRANS64.TRYWAIT P0, [R0+URZ+0x100], R3 ;  /* 0x00010003000075a7 */ /* 0x000e6400080011ff */
[----:B-1----:R-:W-:Y:S05]  /*18c0*/  @!P0 BRA `(.L_x_24) ;  /* 0x0000007c00708947 */ /* 0x002fea0003800000 */
.L_x_138:
[----:B------:R3:W-:Y:S01]  /*18d0*/  SYNCS.ARRIVE.TRANS64.A1T0 RZ, [R0+URZ+0xf0], RZ ;  /* 0x0000f0ff00ff79a7 */ /* 0x0007e200081000ff */
[----:B------:R-:W-:-:S05]  /*18e0*/  VIADD R9, R9, 0x1 ;  /* 0x0000000109097836 */ /* 0x000fca0000000000 */
[----:B------:R-:W-:-:S04]  /*18f0*/  ISETP.NE.AND P0, PT, R9, 0x2, PT ;  /* 0x000000020900780c */ /* 0x000fc80003f05270 */
[----:B-1----:R-:W-:Y:S02]  /*1900*/  SEL R3, RZ, 0x1, P0 ;  /* 0x00000001ff037807 */ /* 0x002fe40000000000 */
[----:B------:R-:W-:Y:S02]  /*1910*/  SEL R9, R9, RZ, P0 ;  /* 0x000000ff09097207 */ /* 0x000fe40000000000 */
[----:B------:R-:W-:-:S07]  /*1920*/  LOP3.LUT R8, R8, R3, RZ, 0x3c, !PT ;  /* 0x0000000308087212 */ /* 0x000fce00078e3cff */
.L_x_23:
[----:B------:R-:W-:Y:S01]  /*1930*/  ULEA UR4, UR5, UR7, 0x3 ;  /* 0x0000000705047291 */ /* 0x000fe2000f8e18ff */
[----:B---3--:R-:W-:Y:S01]  /*1940*/  SHF.L.U32 R0, R12, 0x1f, RZ ;  /* 0x0000001f0c007819 */ /* 0x008fe200000006ff */
[----:B------:R-:W-:Y:S02]  /*1950*/  UISETP.GE.U32.AND UP0, UPT, UR46, 0x7f, UPT ;  /* 0x0000007f2e00788c */ /* 0x000fe4000bf06070 */
[----:B------:R-:W-:Y:S02]  /*1960*/  USHF.L.U32 UR35, UR30, 0x6, URZ ;  /* 0x000000061e237899 */ /* 0x000fe400080006ff */
[----:B------:R-:W-:Y:S01]  /*1970*/  ULEA UR19, UR31, UR45, 0x8 ;  /* 0x0000002d1f137291 */ /* 0x000fe2000f8e40ff */
[----:B------:R-:W-:Y:S02]  /*1980*/  UMOV UR13, URZ ;  /* 0x000000ff000d7c82 */ /* 0x000fe40008000000 */
[----:B------:R1:W3:Y:S02]  /*1990*/  SYNCS.PHASECHK.TRANS64.TRYWAIT P0, [UR4+0x20], R0 ;  /* 0x00002000ff0075a7 */ /* 0x0002e40008001104 */
[----:B------:R-:W-:Y:S07]  /*19a0*/  BRA.U !UP0, `(.L_x_25) ;  /* 0x0000000108c07547 */ /* 0x000fee000b800000 */
[----:B------:R-:W-:Y:S01]  /*19b0*/  UMOV UR6, URZ ;  /* 0x000000ff00067c82 */ /* 0x000fe20008000000 */
[----:B------:R-:W-:-:S05]  /*19c0*/  UMOV UR4, UR5 ;  /* 0x0000000500047c82 */ /* 0x000fca0008000000 */
.L_x_31:
[----:B------:R-:W-:Y:S01]  /*19d0*/  ULEA UR33, UR4, UR7, 0x3 ;  /* 0x0000000704217291 */ /* 0x000fe2000f8e18ff */
[----:B---3--:R-:W-:Y:S01]  /*19e0*/  @!P3 MOV R2, 0xa000 ;  /* 0x0000a0000002b802 */ /* 0x008fe20000000f00 */
[----:B-1-34-:R-:W-:Y:S10]  /*19f0*/  @P0 BRA `(.L_x_26) ;  /* 0x00000000000c0947 */ /* 0x01aff40003800000 */
[----:B------:R-:W-:-:S04]  /*1a00*/  SHF.L.U32 R3, R12, 0x1f, RZ ;  /* 0x0000001f0c037819 */ /* 0x000fc800000006ff */
[----:B------:R-:W3:Y:S02]  /*1a10*/  SYNCS.PHASECHK.TRANS64.TRYWAIT P0, [UR33+0x20], R3 ;  /* 0x00002003ff0075a7 */ /* 0x000ee40008001121 */
[----:B---3--:R-:W-:Y:S05]  /*1a20*/  @!P0 BRA `(.L_x_27) ;  /* 0x0000007c002c8947 */ /* 0x008fea0003800000 */
.L_x_26:
[----:B------:R3:W-:Y:S01]  /*1a30*/  @!P3 SYNCS.ARRIVE.TRANS64 RZ, [UR33], R2 ;  /* 0x00000002ffffb9a7 */ /* 0x0007e20008000021 */
[----:B------:R-:W-:-:S04]  /*1a40*/  ULOP3.LUT UR5, UR24, 0x2, URZ, 0xfc, !UPT ;  /* 0x0000000218057892 */ /* 0x000fc8000f8efcff */
[----:B------:R-:W-:-:S09]  /*1a50*/  UISETP.NE.AND UP0, UPT, UR5, 0x2, UPT ;  /* 0x000000020500788c */ /* 0x000fd2000bf05270 */
[----:B------:R-:W-:Y:S05]  /*1a60*/  BRA.U UP0, `(.L_x_28) ;  /* 0x0000000100047547 */ /* 0x000fea000b800000 */
[----:B--2---:R-:W-:Y:S05]  /*1a70*/  BPT.TRAP 0x1 ;  /* 0x000000040000795c */ /* 0x004fea0000300000 */
.L_x_28:
[----:B------:R-:W-:Y:S04]  /*1a80*/  BSSY.RECONVERGENT B0, `(.L_x_29) ;  /* 0x0000003000007945 */ /* 0x000fe80003800200 */
[----:B------:R-:W-:Y:S05]  /*1a90*/  @P2 BRA `(.L_x_30) ;  /* 0x0000000000042947 */ /* 0x000fea0003800000 */
[----:B--2---:R-:W-:Y:S05]  /*1aa0*/  BPT.TRAP 0x1 ;  /* 0x000000040000795c */ /* 0x004fea0000300000 */
.L_x_30:
[----:B--2---:R-:W-:Y:S05]  /*1ab0*/  BSYNC.RECONVERGENT B0 ;  /* 0x0000000000007941 */ /* 0x004fea0003800200 */
.L_x_29:
[----:B------:R-:W-:Y:S02]  /*1ac0*/  UIADD3 UR5, UPT, UPT, UR4, 0x1, URZ ;  /* 0x0000000104057890 */ /* 0x000fe4000fffe0ff */
[----:B------:R-:W-:Y:S02]  /*1ad0*/  ULEA UR32, UR4, UR7, 0xd ;  /* 0x0000000704207291 */ /* 0x000fe4000f8e68ff */
[----:B------:R-:W-:Y:S02]  /*1ae0*/  UISETP.NE.AND UP0, UPT, UR5, 0x4, UPT ;  /* 0x000000040500788c */ /* 0x000fe4000bf05270 */
[----:B------:R-:W-:Y:S02]  /*1af0*/  USHF.L.U32 UR34, UR6, 0x6, URZ ;  /* 0x0000000606227899 */ /* 0x000fe400080006ff */
[----:B------:R-:W-:Y:S02]  /*1b00*/  USEL UR9, URZ, 0x1, UP0 ;  /* 0x00000001ff097887 */ /* 0x000fe40008000000 */
[----:B------:R-:W-:-:S02]  /*1b10*/  USEL UR5, UR5, URZ, UP0 ;  /* 0x000000ff05057287 */ /* 0x000fc40008000000 */
[----:B------:R-:W-:Y:S02]  /*1b20*/  ULEA UR4, UR4, UR28, 0xe ;  /* 0x0000001c04047291 */ /* 0x000fe4000f8e70ff */
[----:B------:R-:W-:Y:S01]  /*1b30*/  ULEA UR8, UR5, UR7, 0x3 ;  /* 0x0000000705087291 */ /* 0x000fe2000f8e18ff */
[----:B------:R-:W-:Y:S01]  /*1b40*/  LOP3.LUT R12, R12, UR9, RZ, 0x3c, !PT ;  /* 0x000000090c0c7c12 */ /* 0x000fe2000f8e3cff */
[----:B------:R-:W-:Y:S02]  /*1b50*/  UIADD3 UR6, UPT, UPT, UR6, 0x1, URZ ;  /* 0x0000000106067890 */ /* 0x000fe4000fffe0ff */
[----:B------:R-:W-:Y:S01]  /*1b60*/  UIADD3 UR10, UP1, UPT, UR26, 0x80, URZ ;  /* 0x000000801a0a7890 */ /* 0x000fe2000ff3e0ff */
[----:B-1----:R-:W-:Y:S01]  /*1b70*/  SHF.L.U32 R0, R12, 0x1f, RZ ;  /* 0x0000001f0c007819 */ /* 0x002fe200000006ff */
[----:B------:R-:W-:Y:S02]  /*1b80*/  ULEA UR4, UR4, UR7, 0x1 ;  /* 0x0000000704047291 */ /* 0x000fe4000f8e08ff */
[----:B------:R-:W-:Y:S01]  /*1b90*/  UIADD3.X UR11, UPT, UPT, URZ, UR27, URZ, UP1, !UPT ;  /* 0x0000001bff0b7290 */ /* 0x000fe20008ffe4ff */
[----:B------:R4:W1:Y:S01]  /*1ba0*/  SYNCS.PHASECHK.TRANS64.TRYWAIT P0, [UR8+0x20], R0 ;  /* 0x00002000ff0075a7 */ /* 0x0008620008001108 */
[----:B------:R-:W-:-:S02]  /*1bb0*/  UIADD3 UR8, UP0, UPT, UR26, 0x180, URZ ;  /* 0x000001801a087890 */ /* 0x000fc4000ff1e0ff */
[----:B------:R-:W-:Y:S02]  /*1bc0*/  UIADD3 UR32, UPT, UPT, UR32, 0x8800, URZ ;  /* 0x0000880020207890 */ /* 0x000fe4000fffe0ff */
[----:B------:R-:W-:Y:S02]  /*1bd0*/  UIADD3.X UR9, UPT, UPT, URZ, UR27, URZ, UP0, !UPT ;  /* 0x0000001bff097290 */ /* 0x000fe400087fe4ff */
[----:B------:R-:W-:Y:S02]  /*1be0*/  UISETP.NE.AND UP0, UPT, UR6, UR21, UPT ;  /* 0x000000150600728c */ /* 0x000fe4000bf05270 */
[----:B------:R-:W-:Y:S01]  /*1bf0*/  UIADD3 UR16, UPT, UPT, UR4, 0x10800, URZ ;  /* 0x0001080004107890 */ /* 0x000fe2000fffe0ff */
[----:B------:R-:W-:Y:S01]  /*1c00*/  UMOV UR12, 0x0 ;  /* 0x00000000000c7882 */ /* 0x000fe20000000000 */
[----:B------:R-:W-:Y:S01]  /*1c10*/  UMOV UR13, 0x10000000 ;  /* 0x10000000000d7882 */ /* 0x000fe20000000000 */
[----:B------:R-:W-:Y:S01]  /*1c20*/  UMOV UR4, 0x30000 ;  /* 0x0003000000047882 */ /* 0x000fe20000000000 */
[----:B------:R-:W-:Y:S01]  /*1c30*/  UMOV UR20, UR36 ;  /* 0x0000002400147c82 */ /* 0x000fe20008000000 */
[----:B------:R-:W-:Y:S01]  /*1c40*/  UMOV UR17, UR33 ;  /* 0x0000002100117c82 */ /* 0x000fe20008000000 */
[----:B------:R-:W-:Y:S01]  /*1c50*/  UMOV UR18, UR34 ;  /* 0x0000002200127c82 */ /* 0x000fe20008000000 */
[----:B------:R-:W-:Y:S02]  /*1c60*/  UTMALDG.3D [UR32], [UR10], desc[UR12] ;  /* 0x00000c200a0075b4 */ /* 0x000fe40008011000 */
[----:B------:R2:W-:Y:S02]  /*1c70*/  UTMALDG.3D.MULTICAST [UR16], [UR8], UR4, desc[UR12] ;  /* 0x00000c10080073b4 */ /* 0x0005e40008011804 */
[----:B--2---:R-:W-:Y:S01]  /*1c80*/  UMOV UR13, UR21 ;  /* 0x00000015000d7c82 */ /* 0x004fe20008000000 */
[----:B------:R-:W-:Y:S01]  /*1c90*/  UMOV UR4, UR5 ;  /* 0x0000000500047c82 */ /* 0x000fe20008000000 */
[----:B------:R-:W-:Y:S05]  /*1ca0*/  BRA.U UP0, `(.L_x_31) ;  /* 0xfffffffd00487547 */ /* 0x000fea000b83ffff */
.L_x_25:
[----:B------:R-:W-:Y:S01]  /*1cb0*/  ULEA UR4, UR5, UR7, 0x3 ;  /* 0x0000000705047291 */ /* 0x000fe2000f8e18ff */
[----:B-1--4-:R-:W-:Y:S01]  /*1cc0*/  SHF.L.U32 R0, R12, 0x1f, RZ ;  /* 0x0000001f0c007819 */ /* 0x012fe200000006ff */
[----:B------:R-:W-:Y:S01]  /*1cd0*/  @!P1 SYNCS.ARRIVE.TRANS64.A1T0 RZ, [UR7+0x88], RZ ;  /* 0x000088ffffff99a7 */ /* 0x000fe20008100007 */
[----:B------:R-:W-:-:S06]  /*1ce0*/  UISETP.GT.AND UP0, UPT, UR43, UR41, UPT ;  /* 0x000000292b00728c */ /* 0x000fcc000bf04270 */
[----:B---3--:R1:W3:Y:S03]  /*1cf0*/  SYNCS.PHASECHK.TRANS64.TRYWAIT P0, [UR4+0x20], R0 ;  /* 0x00002000ff0075a7 */ /* 0x0082e60008001104 */
[----:B------:R-:W-:Y:S05]  /*1d00*/  BRA.U !UP0, `(.L_x_32) ;  /* 0x0000000108bc7547 */ /* 0x000fea000b800000 */
[----:B------:R-:W-:Y:S01]  /*1d10*/  UIADD3 UR25, UPT, UPT, UR44, UR13, URZ ;  /* 0x0000000d2c197290 */ /* 0x000fe2000fffe0ff */
[----:B------:R-:W-:-:S11]  /*1d20*/  UMOV UR4, UR5 ;  /* 0x0000000500047c82 */ /* 0x000fd60008000000 */
.L_x_38:
[----:B------:R-:W-:Y:S01]  /*1d30*/  ULEA UR9, UR4, UR7, 0x3 ;  /* 0x0000000704097291 */ /* 0x000fe2000f8e18ff */
[----:B---3--:R-:W-:Y:S01]  /*1d40*/  @!P3 MOV R2, 0xa000 ;  /* 0x0000a0000002b802 */ /* 0x008fe20000000f00 */
[----:B-1-3--:R-:W-:Y:S10]  /*1d50*/  @P0 BRA `(.L_x_33) ;  /* 0x00000000000c0947 */ /* 0x00aff40003800000 */
[----:B------:R-:W-:-:S04]  /*1d60*/  SHF.L.U32 R3, R12, 0x1f, RZ ;  /* 0x0000001f0c037819 */ /* 0x000fc800000006ff */
[----:B------:R-:W3:Y:S02]  /*1d70*/  SYNCS.PHASECHK.TRANS64.TRYWAIT P0, [UR9+0x20], R3 ;  /* 0x00002003ff0075a7 */ /* 0x000ee40008001109 */
[----:B---3--:R-:W-:Y:S05]  /*1d80*/  @!P0 BRA `(.L_x_34) ;  /* 0x00000078006c8947 */ /* 0x008fea0003800000 */
.L_x_33:
[----:B------:R3:W-:Y:S01]  /*1d90*/  @!P3 SYNCS.ARRIVE.TRANS64 RZ, [UR9], R2 ;  /* 0x00000002ffffb9a7 */ /* 0x0007e20008000009 */
[----:B------:R-:W-:-:S04]  /*1da0*/  ULOP3.LUT UR5, UR24, 0x2, URZ, 0xfc, !UPT ;  /* 0x0000000218057892 */ /* 0x000fc8000f8efcff */
[----:B------:R-:W-:-:S09]  /*1db0*/  UISETP.NE.AND UP0, UPT, UR5, 0x2, UPT ;  /* 0x000000020500788c */ /* 0x000fd2000bf05270 */
[----:B------:R-:W-:Y:S05]  /*1dc0*/  BRA.U UP0, `(.L_x_35) ;  /* 0x0000000100047547 */ /* 0x000fea000b800000 */
[----:B--2---:R-:W-:Y:S05]  /*1dd0*/  BPT.TRAP 0x1 ;  /* 0x000000040000795c */ /* 0x004fea0000300000 */
.L_x_35:
[----:B------:R-:W-:Y:S04]  /*1de0*/  BSSY.RECONVERGENT B0, `(.L_x_36) ;  /* 0x0000003000007945 */ /* 0x000fe80003800200 */
[----:B------:R-:W-:Y:S05]  /*1df0*/  @P2 BRA `(.L_x_37) ;  /* 0x0000000000042947 */ /* 0x000fea0003800000 */
[----:B--2---:R-:W-:Y:S05]  /*1e00*/  BPT.TRAP 0x1 ;  /* 0x000000040000795c */ /* 0x004fea0000300000 */
.L_x_37:
[----:B--2---:R-:W-:Y:S05]  /*1e10*/  BSYNC.RECONVERGENT B0 ;  /* 0x0000000000007941 */ /* 0x004fea0003800200 */
.L_x_36:
[----:B------:R-:W-:Y:S02]  /*1e20*/  UIADD3 UR5, UPT, UPT, UR4, 0x1, URZ ;  /* 0x0000000104057890 */ /* 0x000fe4000fffe0ff */
[----:B------:R-:W-:Y:S02]  /*1e30*/  UIADD3 UR14, UP1, UPT, UR26, 0x80, URZ ;  /* 0x000000801a0e7890 */ /* 0x000fe4000ff3e0ff */
[----:B------:R-:W-:Y:S02]  /*1e40*/  UISETP.NE.AND UP0, UPT, UR5, 0x4, UPT ;  /* 0x000000040500788c */ /* 0x000fe4000bf05270 */
[----:B------:R-:W-:Y:S02]  /*1e50*/  USHF.L.U32 UR10, UR13, 0x6, URZ ;  /* 0x000000060d0a7899 */ /* 0x000fe400080006ff */
[----:B------:R-:W-:Y:S02]  /*1e60*/  USEL UR8, URZ, 0x1, UP0 ;  /* 0x00000001ff087887 */ /* 0x000fe40008000000 */
[----:B------:R-:W-:-:S02]  /*1e70*/  USEL UR5, UR5, URZ, UP0 ;  /* 0x000000ff05057287 */ /* 0x000fc40008000000 */
[----:B------:R-:W-:Y:S02]  /*1e80*/  UIADD3 UR22, UP0, UPT, UR26, 0x180, URZ ;  /* 0x000001801a167890 */ /* 0x000fe4000ff1e0ff */
[----:B------:R-:W-:Y:S01]  /*1e90*/  LOP3.LUT R12, R12, UR8, RZ, 0x3c, !PT ;  /* 0x000000080c0c7c12 */ /* 0x000fe2000f8e3cff */
[----:B------:R-:W-:Y:S02]  /*1ea0*/  ULEA UR8, UR4, UR7, 0xd ;  /* 0x0000000704087291 */ /* 0x000fe4000f8e68ff */
[----:B------:R-:W-:Y:S01]  /*1eb0*/  ULEA UR6, UR5, UR7, 0x3 ;  /* 0x0000000705067291 */ /* 0x000fe2000f8e18ff */
[----:B-1----:R-:W-:Y:S01]  /*1ec0*/  SHF.L.U32 R0, R12, 0x1f, RZ ;  /* 0x0000001f0c007819 */ /* 0x002fe200000006ff */
[----:B------:R-:W-:Y:S02]  /*1ed0*/  UIADD3 UR8, UPT, UPT, UR8, 0x8800, URZ ;  /* 0x0000880008087890 */ /* 0x000fe4000fffe0ff */
[----:B------:R-:W-:Y:S02]  /*1ee0*/  UIADD3.X UR15, UPT, UPT, URZ, UR27, URZ, UP1, !UPT ;  /* 0x0000001bff0f7290 */ /* 0x000fe40008ffe4ff */
[----:B------:R-:W-:-:S02]  /*1ef0*/  ULEA UR16, UR4, UR29, 0xf ;  /* 0x0000001d04107291 */ /* 0x000fc4000f8e78ff */
[----:B------:R-:W-:Y:S01]  /*1f00*/  UIADD3.X UR23, UPT, UPT, URZ, UR27, URZ, UP0, !UPT ;  /* 0x0000001bff177290 */ /* 0x000fe200087fe4ff */
[----:B------:R4:W1:Y:S01]  /*1f10*/  SYNCS.PHASECHK.TRANS64.TRYWAIT P0, [UR6+0x20], R0 ;  /* 0x00002000ff0075a7 */ /* 0x0008620008001106 */
[----:B------:R-:W-:Y:S01]  /*1f20*/  UMOV UR30, 0x0 ;  /* 0x00000000001e7882 */ /* 0x000fe20000000000 */
[----:B------:R-:W-:Y:S01]  /*1f30*/  UMOV UR31, 0x10000000 ;  /* 0x10000000001f7882 */ /* 0x000fe20000000000 */
[----:B------:R-:W-:Y:S01]  /*1f40*/  UMOV UR11, UR35 ;  /* 0x00000023000b7c82 */ /* 0x000fe20008000000 */
[----:B------:R-:W-:Y:S01]  /*1f50*/  UMOV UR12, UR36 ;  /* 0x00000024000c7c82 */ /* 0x000fe20008000000 */
[----:B------:R-:W-:Y:S01]  /*1f60*/  UMOV UR6, 0x30000 ;  /* 0x0003000000067882 */ /* 0x000fe20000000000 */
[----:B------:R-:W-:Y:S01]  /*1f70*/  UMOV UR20, UR36 ;  /* 0x0000002400147c82 */ /* 0x000fe20008000000 */
[----:B------:R-:W-:Y:S01]  /*1f80*/  UMOV UR17, UR9 ;  /* 0x0000000900117c82 */ /* 0x000fe20008000000 */
[----:B------:R-:W-:Y:S01]  /*1f90*/  UMOV UR18, UR10 ;  /* 0x0000000a00127c82 */ /* 0x000fe20008000000 */
[----:B------:R4:W-:Y:S01]  /*1fa0*/  UTMALDG.3D [UR8], [UR14], desc[UR30] ;  /* 0x00001e080e0075b4 */ /* 0x0009e20008011000 */
[----:B------:R-:W-:Y:S01]  /*1fb0*/  UIADD3 UR13, UPT, UPT, UR13, 0x1, URZ ;  /* 0x000000010d0d7890 */ /* 0x000fe2000fffe0ff */
[----:B------:R-:W-:-:S03]  /*1fc0*/  UMOV UR4, UR5 ;  /* 0x0000000500047c82 */ /* 0x000fc60008000000 */
[----:B------:R-:W-:Y:S01]  /*1fd0*/  UISETP.NE.AND UP0, UPT, UR13, UR25, UPT ;  /* 0x000000190d00728c */ /* 0x000fe2000bf05270 */
[----:B------:R4:W-:Y:S08]  /*1fe0*/  UTMALDG.3D.MULTICAST [UR16], [UR22], UR6, desc[UR30] ;  /* 0x00001e10160073b4 */ /* 0x0009f00008011806 */
[----:B----4-:R-:W-:Y:S05]  /*1ff0*/  BRA.U UP0, `(.L_x_38) ;  /* 0xfffffffd004c7547 */ /* 0x010fea000b83ffff */
.L_x_32:
[C---:B------:R-:W-:Y:S01]  /*2000*/  LEA R3, R11.reuse, UR7, 0x3 ;  /* 0x000000070b037c11 */ /* 0x040fe2000f8e18ff */
[----:B------:R-:W-:Y:S01]  /*2010*/  NOP ;  /* 0x0000000000007918 */ /* 0x000fe20000000000 */
[----:B-1----:R-:W-:Y:S02]  /*2020*/  SHF.L.U32 R0, R10, 0x1f, RZ ;  /* 0x0000001f0a007819 */ /* 0x002fe400000006ff */
[----:B------:R-:W-:Y:S02]  /*2030*/  LEA R5, R11, UR7, 0x4 ;  /* 0x000000070b057c11 */ /* 0x000fe4000f8e20ff */
[----:B---3--:R-:W1:Y:S02]  /*2040*/  SYNCS.PHASECHK.TRANS64.TRYWAIT P0, [R3+URZ+0x90], R0 ;  /* 0x00009000030075a7 */ /* 0x008e6400080011ff */
[----:B-1----:R-:W-:Y:S05]  /*2050*/  @!P0 BRA `(.L_x_39) ;  /* 0x0000007400d08947 */ /* 0x002fea0003800000 */
.L_x_141:
[----:B------:R-:W3:Y:S01]  /*2060*/  LDS.128 R4, [R5+0x120] ;  /* 0x0001200005047984 */ /* 0x000ee20000000c00 */
[----:B------:R-:W-:Y:S01]  /*2070*/  UISETP.GE.AND UP0, UPT, UR42, 0x1, UPT ;  /* 0x000000012a00788c */ /* 0x000fe2000bf06270 */
[----:B------:R-:W-:Y:S01]  /*2080*/  @!PT LDS RZ, [RZ] ;  /* 0x00000000fffff984 */ /* 0x000fe20000000800 */
[----:B------:R-:W-:Y:S01]  /*2090*/  @!PT LDS RZ, [RZ] ;  /* 0x00000000fffff984 */ /* 0x000fe20000000800 */
[----:B------:R-:W-:Y:S01]  /*20a0*/  @!PT LDS RZ, [RZ] ;  /* 0x00000000fffff984 */ /* 0x000fe20000000800 */
[----:B------:R-:W-:Y:S01]  /*20b0*/  @!PT LDS RZ, [RZ] ;  /* 0x00000000fffff984 */ /* 0x000fe20000000800 */
[----:B------:R4:W-:Y:S06]  /*20c0*/  MEMBAR.ALL.CTA ;  /* 0x0000000000007992 */ /* 0x0009ec0000008000 */
[----:B----4-:R-:W4:Y:S01]  /*20d0*/  FENCE.VIEW.ASYNC.S ;  /* 0x00000000000073c6 */ /* 0x010f220000000000 */
[----:B---3--:R-:W-:-:S13]  /*20e0*/  LOP3.LUT P0, RZ, R6, 0x1, RZ, 0xc0, !PT ;  /* 0x0000000106ff7812 */ /* 0x008fda000780c0ff */
[----:B----4-:R-:W-:Y:S01]  /*20f0*/  VOTEU.ANY UP1, P0 ;  /* 0x0000000000ff7886 */ /* 0x010fe20000020100 */
[----:B------:R-:W-:-:S13]  /*2100*/  PLOP3.LUT P0, PT, PT, PT, UP1, 0x80, 0x8 ;  /* 0x000000000008781c */ /* 0x000fda0003f0f018 */
[----:B-1----:R-:W-:Y:S02]  /*2110*/  @P0 LOP3.LUT R0, R5, 0xffff, RZ, 0xc0, !PT ;  /* 0x0000ffff05000812 */ /* 0x002fe400078ec0ff */
[----:B------:R-:W-:Y:S02]  /*2120*/  @P0 MOV R2, R4 ;  /* 0x0000000400020202 */ /* 0x000fe40000000f00 */
[----:B------:R-:W-:Y:S01]  /*2130*/  @P0 R2UR UR6, R0 ;  /* 0x00000000000602ca */ /* 0x000fe200000e0000 */
[----:B------:R-:W-:Y:S01]  /*2140*/  VIADD R0, R3, 0xa0 ;  /* 0x000000a003007836 */ /* 0x000fe20000000000 */
[----:B------:R-:W-:Y:S02]  /*2150*/  @P0 SHF.R.U32.HI R4, RZ, 0x10, R5 ;  /* 0x00000010ff040819 */ /* 0x000fe40000011605 */
[----:B------:R-:W-:Y:S02]  /*2160*/  @P0 R2UR UR8, R2 ;  /* 0x00000000020802ca */ /* 0x000fe400000e0000 */
[----:B------:R-:W-:-:S02]  /*2170*/  PRMT R0, RZ, 0x654, R0 ;  /* 0x00000654ff007816 */ /* 0x000fc40000000000 */
[----:B------:R-:W-:Y:S02]  /*2180*/  @P0 R2UR UR4, R4 ;  /* 0x00000000040402ca */ /* 0x000fe400000e0000 */
[----:B------:R1:W-:Y:S03]  /*2190*/  SYNCS.ARRIVE.TRANS64.RED.A1T0 RZ, [R0+URZ], RZ ;  /* 0x000000ff00ff79a7 */ /* 0x0003e600081004ff */
[----:B------:R-:W-:-:S04]  /*21a0*/  @UP1 UMOV UR37, UR6 ;  /* 0x0000000600251c82 */ /* 0x000fc80008000000 */
[----:B------:R-:W-:-:S04]  /*21b0*/  @UP1 UMOV UR38, UR8 ;  /* 0x0000000800261c82 */ /* 0x000fc80008000000 */
[----:B------:R-:W-:Y:S01]  /*21c0*/  @UP1 UMOV UR36, UR4 ;  /* 0x0000000400241c82 */ /* 0x000fe20008000000 */
[----:B------:R-:W-:Y:S05]  /*21d0*/  BRA.U !UP0, `(.L_x_40) ;  /* 0x0000000108d47547 */ /* 0x000fea000b800000 */
[----:B------:R-:W2:Y:S01]  /*21e0*/  LDCU.128 UR12, c[0x0][0xb10] ;  /* 0x00016200ff0c77ac */ /* 0x000ea20008000c00 */
[----:B------:R-:W3:Y:S01]  /*21f0*/  LDCU UR25, c[0x0][0xb20] ;  /* 0x00016400ff1977ac */ /* 0x000ee20008000800 */
[----:B------:R-:W4:Y:S01]  /*2200*/  LDCU UR20, c[0x0][0xb0c] ;  /* 0x00016180ff1477ac */ /* 0x000f220008000800 */
[----:B------:R-:W1:Y:S01]  /*2210*/  LDCU.64 UR10, c[0x0][0xb28] ;  /* 0x00016500ff0a77ac */ /* 0x000e620008000a00 */
[----:B------:R-:W-:Y:S02]  /*2220*/  UISETP.NE.AND UP3, UPT, UR42, 0x1, UPT ;  /* 0x000000012a00788c */ /* 0x000fe4000bf65270 */
[----:B--2---:R-:W-:Y:S02]  /*2230*/  UIMAD.WIDE.U32 UR16, UR39, UR15, URZ ;  /* 0x0000000f271072a5 */ /* 0x004fe4000f8e00ff */
[----:B------:R-:W-:Y:S02]  /*2240*/  UIMAD.WIDE.U32 UR8, UR40, UR12, URZ ;  /* 0x0000000c280872a5 */ /* 0x000fe4000f8e00ff */
[----:B------:R-:W-:-:S02]  /*2250*/  UISETP.NE.AND UP0, UPT, UR14, 0x1, UPT ;  /* 0x000000010e00788c */ /* 0x000fc4000bf05270 */
[----:B------:R-:W-:Y:S01]  /*2260*/  UIMAD.WIDE.U32 UR22, UR37, UR15, URZ ;  /* 0x0000000f251672a5 */ /* 0x000fe2000f8e00ff */
[----:B------:R-:W-:Y:S02]  /*2270*/  UMOV UR16, UR17 ;  /* 0x0000001100107c82 */ /* 0x000fe40008000000 */
[----:B------:R-:W-:Y:S01]  /*2280*/  UMOV UR8, UR9 ;  /* 0x0000000900087c82 */ /* 0x000fe20008000000 */
[----:B---3--:R-:W-:Y:S02]  /*2290*/  USHF.R.U32.HI UR16, URZ, UR25, UR16 ;  /* 0x00000019ff107299 */ /* 0x008fe40008011610 */
[----:B----4-:R-:W-:Y:S02]  /*22a0*/  UISETP.NE.AND UP2, UPT, UR20, 0x1, UPT ;  /* 0x000000011400788c */ /* 0x010fe4000bf45270 */
[----:B------:R-:W-:Y:S02]  /*22b0*/  USHF.R.U32.HI UR8, URZ, UR13, UR8 ;  /* 0x0000000dff087299 */ /* 0x000fe40008011608 */
[----:B------:R-:W-:-:S02]  /*22c0*/  USEL UR6, UR39, UR16, !UP0 ;  /* 0x0000001027067287 */ /* 0x000fc4000c000000 */
[----:B------:R-:W-:Y:S02]  /*22d0*/  USEL UR8, UR40, UR8, !UP2 ;  /* 0x0000000828087287 */ /* 0x000fe4000d000000 */
[----:B-1----:R-:W-:Y:S01]  /*22e0*/  UIMAD.WIDE.U32 UR16, UR6, UR10, URZ ;  /* 0x0000000a061072a5 */ /* 0x002fe2000f8e00ff */
[----:B------:R-:W-:Y:S01]  /*22f0*/  UMOV UR4, UR23 ;  /* 0x0000001700047c82 */ /* 0x000fe20008000000 */
[----:B------:R-:W-:Y:S02]  /*2300*/  UIMAD.WIDE.U32 UR18, UR38, UR12, URZ ;  /* 0x0000000c261272a5 */ /* 0x000fe4000f8e00ff */
[----:B------:R-:W-:-:S03]  /*2310*/  UIMAD.WIDE.U32 UR22, UR8, UR10, URZ ;  /* 0x0000000a081672a5 */ /* 0x000fc6000f8e00ff */
[----:B------:R-:W-:Y:S01]  /*2320*/  UMOV UR16, UR17 ;  /* 0x0000001100107c82 */ /* 0x000fe20008000000 */
[----:B------:R-:W-:Y:S02]  /*2330*/  USHF.R.U32.HI UR4, URZ, UR25, UR4 ;  /* 0x00000019ff047299 */ /* 0x000fe40008011604 */
[----:B------:R-:W-:Y:S01]  /*2340*/  @UP3 USHF.R.U32.HI UR6, URZ, UR11, UR16 ;  /* 0x0000000bff063299 */ /* 0x000fe20008011610 */
[----:B------:R-:W-:Y:S01]  /*2350*/  UMOV UR18, UR19 ;  /* 0x0000001300127c82 */ /* 0x000fe20008000000 */
[----:B------:R-:W-:Y:S01]  /*2360*/  UMOV UR22, UR23 ;  /* 0x0000001700167c82 */ /* 0x000fe20008000000 */
[----:B------:R-:W-:Y:S02]  /*2370*/  USHF.R.U32.HI UR13, URZ, UR13, UR18 ;  /* 0x0000000dff0d7299 */ /* 0x000fe40008011612 */
[----:B------:R-:W-:Y:S02]  /*2380*/  USEL UR4, UR37, UR4, !UP0 ;  /* 0x0000000425047287 */ /* 0x000fe4000c000000 */
[----:B------:R-:W-:-:S02]  /*2390*/  @UP3 USHF.R.U32.HI UR8, URZ, UR11, UR22 ;  /* 0x0000000bff083299 */ /* 0x000fc40008011616 */
[----:B------:R-:W-:Y:S02]  /*23a0*/  UIMAD UR9, UR42, UR6, URZ ;  /* 0x000000062a0972a4 */ /* 0x000fe4000f8e02ff */
[----:B------:R-:W-:Y:S02]  /*23b0*/  USEL UR6, UR38, UR13, !UP2 ;  /* 0x0000000d26067287 */ /* 0x000fe4000d000000 */
[----:B------:R-:W-:Y:S02]  /*23c0*/  UIMAD UR12, UR42, UR8, URZ ;  /* 0x000000082a0c72a4 */ /* 0x000fe4000f8e02ff */
[----:B------:R-:W-:Y:S02]  /*23d0*/  UISETP.GE.AND UP0, UPT, UR4, UR9, UPT ;  /* 0x000000090400728c */ /* 0x000fe4000bf06270 */
[----:B------:R-:W-:Y:S02]  /*23e0*/  UIMAD.WIDE.U32 UR16, UR4, UR10, URZ ;  /* 0x0000000a041072a5 */ /* 0x000fe4000f8e00ff */
[----:B------:R-:W-:-:S02]  /*23f0*/  UISETP.GE.OR UP0, UPT, UR6, UR12, UP0 ;  /* 0x0000000c0600728c */ /* 0x000fc40008706670 */
[----:B------:R-:W-:Y:S02]  /*2400*/  UIMAD.WIDE.U32 UR12, UR6, UR10, URZ ;  /* 0x0000000a060c72a5 */ /* 0x000fe4000f8e00ff */
[----:B------:R-:W-:Y:S01]  /*2410*/  UIADD3 UR15, UPT, UPT, -UR4, URZ, URZ ;  /* 0x000000ff040f7290 */ /* 0x000fe2000fffe1ff */
[----:B------:R-:W-:Y:S01]  /*2420*/  UMOV UR10, UR17 ;  /* 0x00000011000a7c82 */ /* 0x000fe20008000000 */
[----:B------:R-:W-:Y:S02]  /*2430*/  UIADD3 UR12, UPT, UPT, -UR6, URZ, URZ ;  /* 0x000000ff060c7290 */ /* 0x000fe4000fffe1ff */
[----:B------:R-:W-:-:S03]  /*2440*/  USHF.R.U32.HI UR10, URZ, UR11, UR10 ;  /* 0x0000000bff0a7299 */ /* 0x000fc6000801160a */
[----:B------:R-:W-:Y:S01]  /*2450*/  @!UP0 UMOV UR9, UR13 ;  /* 0x0000000d00098c82 */ /* 0x000fe20008000000 */
[----:B------:R-:W-:Y:S02]  /*2460*/  UIMAD UR15, UR14, UR15, UR37 ;  /* 0x0000000f0e0f72a4 */ /* 0x000fe4000f8e0225 */
[----:B------:R-:W-:Y:S02]  /*2470*/  USEL UR10, UR4, UR10, !UP3 ;  /* 0x0000000a040a7287 */ /* 0x000fe4000d800000 */
[----:B------:R-:W-:Y:S02]  /*2480*/  @!UP0 USHF.R.U32.HI UR9, URZ, UR11, UR9 ;  /* 0x0000000bff098299 */ /* 0x000fe40008011609 */
[----:B------:R-:W-:Y:S02]  /*2490*/  UIADD3 UR11, UPT, UPT, -UR10, URZ, URZ ;  /* 0x000000ff0a0b7290 */ /* 0x000fe4000fffe1ff */
[----:B------:R-:W-:Y:S02]  /*24a0*/  @!UP0 USEL UR9, UR6, UR9, !UP3 ;  /* 0x0000000906098287 */ /* 0x000fe4000d800000 */
[----:B------:R-:W-:-:S02]  /*24b0*/  UIMAD UR11, UR42, UR11, UR4 ;  /* 0x0000000b2a0b72a4 */ /* 0x000fc4000f8e0204 */
[----:B------:R-:W-:Y:S02]  /*24c0*/  @!UP0 UIADD3 UR10, UPT, UPT, UR10, -UR9, URZ ;  /* 0x800000090a0a8290 */ /* 0x000fe4000fffe0ff */
[----:B------:R-:W-:Y:S02]  /*24d0*/  @!UP0 UIMAD UR9, UR11, UR8, UR9 ;  /* 0x000000080b0982a4 */ /* 0x000fe4000f8e0209 */
[----:B------:R-:W-:Y:S02]  /*24e0*/  @!UP0 UIMAD UR4, UR42, UR10, UR6 ;  /* 0x0000000a2a0482a4 */ /* 0x000fe4000f8e0206 */
[----:B------:R-:W-:Y:S02]  /*24f0*/  UIMAD UR8, UR20, UR12, UR38 ;  /* 0x0000000c140872a4 */ /* 0x000fe4000f8e0226 */
[----:B------:R-:W-:Y:S01]  /*2500*/  UIMAD UR37, UR4, UR14, UR15 ;  /* 0x0000000e042572a4 */ /* 0x000fe2000f8e020f */
[----:B------:R-:W-:Y:S02]  /*2510*/  @!UP0 UMOV UR6, UR9 ;  /* 0x0000000900068c82 */ /* 0x000fe40008000000 */
[----:B------:R-:W-:-:S12]  /*2520*/  UIMAD UR38, UR6, UR20, UR8 ;  /* 0x00000014062672a4 */ /* 0x000fd8000f8e0208 */
.L_x_40:
[----:B------:R-:W3:Y:S02]  /*2530*/  LDCU UR4, c[0x0][0xb30] ;  /* 0x00016600ff0477ac */ /* 0x000ee40008000800 */
[----:B---3--:R-:W-:-:S09]  /*2540*/  UISETP.NE.AND UP0, UPT, UR4, 0x1, UPT ;  /* 0x000000010400788c */ /* 0x008fd2000bf05270 */
[----:B------:R-:W-:Y:S05]  /*2550*/  BRA.U UP0, `(.L_x_41) ;  /* 0x0000000100447547 */ /* 0x000fea000b800000 */
[----:B------:R-:W3:Y:S01]  /*2560*/  LDCU.128 UR12, c[0x0][0xb10] ;  /* 0x00016200ff0c77ac */ /* 0x000ee20008000c00 */
[----:B------:R-:W4:Y:S01]  /*2570*/  LDCU UR16, c[0x0][0xb0c] ;  /* 0x00016180ff1077ac */ /* 0x000f220008000800 */
[----:B------:R-:W1:Y:S01]  /*2580*/  LDCU UR17, c[0x0][0xb20] ;  /* 0x00016400ff1177ac */ /* 0x000e620008000800 */
[----:B---3--:R-:W-:Y:S02]  /*2590*/  UIMAD.WIDE.U32 UR10, UR38, UR12, URZ ;  /* 0x0000000c260a72a5 */ /* 0x008fe4000f8e00ff */
[----:B------:R-:W-:Y:S02]  /*25a0*/  UIMAD.WIDE.U32 UR8, UR37, UR15, URZ ;  /* 0x0000000f250872a5 */ /* 0x000fe4000f8e00ff */
[----:B----4-:R-:W-:Y:S02]  /*25b0*/  UISETP.NE.AND UP2, UPT, UR16, 0x1, UPT ;  /* 0x000000011000788c */ /* 0x010fe4000bf45270 */
[----:B------:R-:W-:Y:S01]  /*25c0*/  UISETP.NE.AND UP0, UPT, UR14, 0x1, UPT ;  /* 0x000000010e00788c */ /* 0x000fe2000bf05270 */
[----:B------:R-:W-:-:S02]  /*25d0*/  UMOV UR6, UR11 ;  /* 0x0000000b00067c82 */ /* 0x000fc40008000000 */
[----:B------:R-:W-:Y:S01]  /*25e0*/  UMOV UR4, UR9 ;  /* 0x0000000900047c82 */ /* 0x000fe20008000000 */
[----:B------:R-:W-:Y:S02]  /*25f0*/  USHF.R.U32.HI UR6, URZ, UR13, UR6 ;  /* 0x0000000dff067299 */ /* 0x000fe40008011606 */
[----:B-1----:R-:W-:Y:S02]  /*2600*/  USHF.R.U32.HI UR4, URZ, UR17, UR4 ;  /* 0x00000011ff047299 */ /* 0x002fe40008011604 */
[----:B------:R-:W-:Y:S02]  /*2610*/  USEL UR6, UR38, UR6, !UP2 ;  /* 0x0000000626067287 */ /* 0x000fe4000d000000 */
[----:B------:R-:W-:-:S04]  /*2620*/  USEL UR4, UR37, UR4, !UP0 ;  /* 0x0000000425047287 */ /* 0x000fc8000c000000 */
[----:B------:R-:W-:Y:S02]  /*2630*/  UIADD3 UR8, UPT, UPT, UR6, -UR4, URZ ;  /* 0x8000000406087290 */ /* 0x000fe4000fffe0ff */
[----:B------:R-:W-:Y:S02]  /*2640*/  UIADD3 UR4, UPT, UPT, -UR6, UR4, URZ ;  /* 0x0000000406047290 */ /* 0x000fe4000fffe1ff */
[----:B------:R-:W-:Y:S02]  /*2650*/  UIMAD UR37, UR8, UR14, UR37 ;  /* 0x0000000e082572a4 */ /* 0x000fe4000f8e0225 */
[----:B------:R-:W-:-:S12]  /*2660*/  UIMAD UR38, UR4, UR16, UR38 ;  /* 0x00000010042672a4 */ /* 0x000fd8000f8e0226 */
.L_x_41:
[----:B------:R-:W-:Y:S01]  /*2670*/  VIADD R11, R11, 0x1 ;  /* 0x000000010b0b7836 */ /* 0x000fe20000000000 */
[----:B------:R-:W-:Y:S02]  /*2680*/  R2UR UR6, R84 ;  /* 0x00000000540672ca */ /* 0x000fe400000e0000 */
[----:B------:R-:W-:Y:S02]  /*2690*/  R2UR UR4, R83 ;  /* 0x00000000530472ca */ /* 0x000fe400000e0000 */
[C---:B------:R-:W-:Y:S02]  /*26a0*/  ISETP.NE.AND P0, PT, R11.reuse, 0x2, PT ;  /* 0x000000020b00780c */ /* 0x040fe40003f05270 */
[----:B------:R-:W-:Y:S02]  /*26b0*/  PLOP3.LUT P1, PT, PT, PT, PT, 0x80, 0x8 ;  /* 0x000000000008781c */ /* 0x000fe40003f2f070 */
[----:B------:R-:W-:Y:S02]  /*26c0*/  SEL R3, RZ, 0x1, P0 ;  /* 0x00000001ff037807 */ /* 0x000fe40000000000 */
[----:B------:R-:W-:-:S02]  /*26d0*/  SEL R11, R11, RZ, P0 ;  /* 0x000000ff0b0b7207 */ /* 0x000fc40000000000 */
[----:B------:R-:W-:Y:S01]  /*26e0*/  LOP3.LUT R10, R10, R3, RZ, 0x3c, !PT ;  /* 0x000000030a0a7212 */ /* 0x000fe200078e3cff */
[----:B------:R-:W-:Y:S02]  /*26f0*/  UIADD3 UR30, UPT, UPT, UR38, UR6, URZ ;  /* 0x00000006261e7290 */ /* 0x000fe4000fffe0ff */
[----:B------:R-:W-:Y:S01]  /*2700*/  UIADD3 UR31, UPT, UPT, UR37, UR4, URZ ;  /* 0x00000004251f7290 */ /* 0x000fe2000fffe0ff */
[----:B------:R-:W-:Y:S11]  /*2710*/  BRA.U UP1, `(.L_x_42) ;  /* 0xfffffff101507547 */ /* 0x000ff6000b83ffff */
[----:B------:R-:W-:Y:S01]  /*2720*/  UIADD3 UR7, UPT, UPT, UR7, 0x20, URZ ;  /* 0x0000002007077890 */ /* 0x000fe2000fffe0ff */
[----:B------:R-:W-:-:S03]  /*2730*/  SHF.L.U32 R3, R12, 0x1f, RZ ;  /* 0x0000001f0c037819 */ /* 0x000fc600000006ff */
[----:B------:R-:W-:-:S09]  /*2740*/  ULEA UR4, UR5, UR7, 0x3 ;  /* 0x0000000705047291 */ /* 0x000fd2000f8e18ff */
[----:B------:R-:W3:Y:S02]  /*2750*/  SYNCS.PHASECHK.TRANS64.TRYWAIT P0, [UR4], R3 ;  /* 0x00000003ff0075a7 */ /* 0x000ee40008001104 */
[----:B---3--:R-:W-:Y:S05]  /*2760*/  @!P0 BRA `(.L_x_43) ;  /* 0x0000007000208947 */ /* 0x008fea0003800000 */
.L_x_143:
[----:B------:R-:W-:-:S04]  /*2770*/  UIADD3 UR4, UPT, UPT, UR5, 0x1, URZ ;  /* 0x0000000105047890 */ /* 0x000fc8000fffe0ff */
[----:B------:R-:W-:-:S04]  /*2780*/  UISETP.NE.AND UP0, UPT, UR4, 0x4, UPT ;  /* 0x000000040400788c */ /* 0x000fc8000bf05270 */
[----:B------:R-:W-:Y:S02]  /*2790*/  USEL UR6, URZ, 0x1, UP0 ;  /* 0x00000001ff067887 */ /* 0x000fe40008000000 */
[----:B------:R-:W-:-:S04]  /*27a0*/  USEL UR4, UR4, URZ, UP0 ;  /* 0x000000ff04047287 */ /* 0x000fc80008000000 */
[----:B------:R-:W-:Y:S01]  /*27b0*/  ULEA UR5, UR4, UR7, 0x3 ;  /* 0x0000000704057291 */ /* 0x000fe2000f8e18ff */
[----:B------:R-:W-:-:S04]  /*27c0*/  LOP3.LUT R2, R12, UR6, RZ, 0x3c, !PT ;  /* 0x000000060c027c12 */ /* 0x000fc8000f8e3cff */
[----:B-1----:R-:W-:-:S04]  /*27d0*/  SHF.L.U32 R3, R2, 0x1f, RZ ;  /* 0x0000001f02037819 */ /* 0x002fc800000006ff */
[----:B------:R-:W1:Y:S02]  /*27e0*/  SYNCS.PHASECHK.TRANS64.TRYWAIT P0, [UR5], R3 ;  /* 0x00000003ff0075a7 */ /* 0x000e640008001105 */
[----:B-1----:R-:W-:Y:S05]  /*27f0*/  @!P0 BRA `(.L_x_44) ;  /* 0x0000007000148947 */ /* 0x002fea0003800000 */
.L_x_145:
        /* <DEDUP_REMOVED lines=9> */
.L_x_147:
[----:B------:R-:W-:-:S04]  /*2890*/  UIADD3 UR4, UPT, UPT, UR4, 0x1, URZ ;  /* 0x0000000104047890 */ /* 0x000fc8000fffe0ff */
[----:B------:R-:W-:-:S04]  /*28a0*/  UISETP.NE.AND UP0, UPT, UR4, 0x4, UPT ;  /* 0x000000040400788c */ /* 0x000fc8000bf05270 */
[----:B------:R-:W-:Y:S02]  /*28b0*/  USEL UR5, URZ, 0x1, UP0 ;  /* 0x00000001ff057887 */ /* 0x000fe40008000000 */
[----:B------:R-:W-:-:S04]  /*28c0*/  USEL UR4, UR4, URZ, UP0 ;  /* 0x000000ff04047287 */ /* 0x000fc80008000000 */
[----:B------:R-:W-:Y:S01]  /*28d0*/  ULEA UR4, UR4, UR7, 0x3 ;  /* 0x0000000704047291 */ /* 0x000fe2000f8e18ff */
[----:B-1----:R-:W-:-:S04]  /*28e0*/  LOP3.LUT R3, R2, UR5, RZ, 0x3c, !PT ;  /* 0x0000000502037c12 */ /* 0x002fc8000f8e3cff */
[----:B------:R-:W-:Y:S01]  /*28f0*/  SHF.L.U32 R3, R3, 0x1f, RZ ;  /* 0x0000001f03037819 */ /* 0x000fe200000006ff */
[----:B------:R-:W-:-:S07]  /*2900*/  IMAD.U32 R0, RZ, RZ, UR4 ;  /* 0x00000004ff007e24 */ /* 0x000fce000f8e00ff */
.L_x_46:
[----:B-1----:R1:W3:Y:S02]  /*2910*/  SYNCS.PHASECHK.TRANS64.TRYWAIT P0, [R0+URZ], R3 ;  /* 0x00000003000075a7 */ /* 0x0022e400080011ff */
[----:B---3--:R-:W-:Y:S05]  /*2920*/  @!P0 NANOSLEEP.SYNCS 0x989680 ;  /* 0x009896800000895d */ /* 0x008fea0003900000 */
[----:B------:R-:W3:Y:S02]  /*2930*/  @!P0 SYNCS.PHASECHK.TRANS64 P0, [R0+URZ], R3 ;  /* 0x00000003000085a7 */ /* 0x000ee400080010ff */
[----:B--23--:R-:W-:Y:S05]  /*2940*/  @P0 EXIT ;  /* 0x000000000000094d */ /* 0x00cfea0003800000 */
[----:B------:R-:W-:Y:S05]  /*2950*/  BRA `(.L_x_46) ;  /* 0xfffffffc00ec7947 */ /* 0x000fea000383ffff */
.L_x_22:
[----:B------:R-:W2:Y:S02]  /*2960*/  S2UR UR4, SR_CgaCtaId ;  /* 0x00000000000479c3 */ /* 0x000ea40000008800 */
[----:B--2---:R-:W-:-:S04]  /*2970*/  UISETP.NE.AND UP0, UPT, UR4, URZ, UPT ;  /* 0x000000ff0400728c */ /* 0x004fc8000bf05270 */
[----:B------:R-:W-:-:S09]  /*2980*/  UISETP.NE.OR UP0, UPT, UR18, 0x1, UP0 ;  /* 0x000000011200788c */ /* 0x000fd20008705670 */
[----:B------:R-:W-:Y:S05]  /*2990*/  BRA.U UP0, `(.L_x_47) ;  /* 0x00000005004c7547 */ /* 0x000fea000b800000 */
[----:B------:R-:W2:Y:S01]  /*29a0*/  S2UR UR5, SR_CgaCtaId ;  /* 0x00000000000579c3 */ /* 0x000ea20000008800 */
[----:B------:R-:W-:Y:S01]  /*29b0*/  UMOV UR4, 0x400 ;  /* 0x0000040000047882 */ /* 0x000fe20000000000 */
[----:B------:R-:W-:Y:S01]  /*29c0*/  ISETP.GE.U32.AND P2, PT, R0, 0x2, PT ;  /* 0x000000020000780c */ /* 0x000fe20003f46070 */
[----:B------:R-:W-:Y:S01]  /*29d0*/  IMAD.MOV.U32 R12, RZ, RZ, 0x1 ;  /* 0x00000001ff0c7424 */ /* 0x000fe200078e00ff */
[----:B------:R-:W-:Y:S02]  /*29e0*/  CS2R R10, SRZ ;  /* 0x00000000000a7805 */ /* 0x000fe4000001ff00 */
[----:B------:R-:W-:Y:S01]  /*29f0*/  CS2R R8, SRZ ;  /* 0x0000000000087805 */ /* 0x000fe2000001ff00 */
[----:B--2---:R-:W-:-:S03]  /*2a00*/  ULEA UR6, UR5, UR4, 0x18 ;  /* 0x0000000405067291 */ /* 0x004fc6000f8ec0ff */
[----:B------:R-:W-:-:S09]  /*2a10*/  UMOV UR5, URZ ;  /* 0x000000ff00057c82 */ /* 0x000fd20008000000 */
.L_x_51:
[----:B------:R-:W-:Y:S02]  /*2a20*/  LEA R2, R8, UR6, 0x3 ;  /* 0x0000000608027c11 */ /* 0x000fe4000f8e18ff */
[----:B------:R-:W-:-:S03]  /*2a30*/  SHF.L.U32 R5, R9, 0x1f, RZ ;  /* 0x0000001f09057819 */ /* 0x000fc600000006ff */
[----:B------:R-:W-:Y:S01]  /*2a40*/  VIADD R4, R2, 0x100 ;  /* 0x0000010002047836 */ /* 0x000fe20000000000 */
[----:B------:R-:W2:Y:S02]  /*2a50*/  SYNCS.PHASECHK.TRANS64.TRYWAIT P0, [R2+URZ+0xf0], R5 ;  /* 0x0000f005020075a7 */ /* 0x000ea400080011ff */
[----:B--2---:R-:W-:Y:S05]  /*2a60*/  @!P0 BRA `(.L_x_48) ;  /* 0x0000006c00a88947 */ /* 0x004fea0003800000 */
.L_x_148:
[----:B------:R-:W-:Y:S01]  /*2a70*/  ULEA UR4, UR5, UR6, 0x3 ;  /* 0x0000000605047291 */ /* 0x000fe2000f8e18ff */
[----:B------:R-:W-:Y:S02]  /*2a80*/  PRMT R4, RZ, 0x654, R4 ;  /* 0x00000654ff047816 */ /* 0x000fe40000000004 */
[----:B--2---:R-:W-:Y:S01]  /*2a90*/  SHF.L.U32 R5, R12, 0x1f, RZ ;  /* 0x0000001f0c057819 */ /* 0x004fe200000006ff */
[----:B------:R-:W-:Y:S01]  /*2aa0*/  UIADD3 UR7, UPT, UPT, UR4, 0x90, URZ ;  /* 0x0000009004077890 */ /* 0x000fe2000fffe0ff */
[----:B------:R2:W-:Y:S05]  /*2ab0*/  SYNCS.ARRIVE.TRANS64.RED.A1T0 RZ, [R4+URZ], RZ ;  /* 0x000000ff04ff79a7 */ /* 0x0005ea00081004ff */
[----:B------:R-:W-:Y:S01]  /*2ac0*/  IMAD.U32 R7, RZ, RZ, UR7 ;  /* 0x00000007ff077e24 */ /* 0x000fe2000f8e00ff */
[----:B------:R-:W3:Y:S04]  /*2ad0*/  SYNCS.PHASECHK.TRANS64.TRYWAIT P0, [UR4+0xa0], R5 ;  /* 0x0000a005ff0075a7 */ /* 0x000ee80008001104 */
[----:B------:R-:W-:Y:S01]  /*2ae0*/  PRMT R6, R0, 0x654, R7 ;  /* 0x0000065400067816 */ /* 0x000fe20000000007 */
[----:B--2---:R-:W-:Y:S01]  /*2af0*/  @!P2 IMAD.MOV.U32 R4, RZ, RZ, 0x10 ;  /* 0x00000010ff04a424 */ /* 0x004fe200078e00ff */
[----:B---3--:R-:W-:Y:S06]  /*2b00*/  @!P0 BRA `(.L_x_49) ;  /* 0x0000006c00948947 */ /* 0x008fec0003800000 */
.L_x_150:
[----:B------:R-:W-:Y:S01]  /*2b10*/  ULEA UR8, UR5, UR6, 0x4 ;  /* 0x0000000605087291 */ /* 0x000fe2000f8e20ff */
[----:B------:R-:W-:Y:S01]  /*2b20*/  SEL R3, R6, R3, !P2 ;  /* 0x0000000306037207 */ /* 0x000fe20005000000 */
[----:B------:R-:W-:Y:S01]  /*2b30*/  UIADD3 UR9, UPT, UPT, UR4, 0x90, URZ ;  /* 0x0000009004097890 */ /* 0x000fe2000fffe0ff */
[----:B--2---:R-:W-:Y:S01]  /*2b40*/  LEA R2, R11, UR6, 0x3 ;  /* 0x000000060b027c11 */ /* 0x004fe2000f8e18ff */
[----:B------:R-:W-:Y:S01]  /*2b50*/  UIADD3 UR8, UPT, UPT, UR8, 0x120, URZ ;  /* 0x0000012008087890 */ /* 0x000fe2000fffe0ff */
[----:B------:R-:W-:Y:S01]  /*2b60*/  SHF.L.U32 R5, R10, 0x1f, RZ ;  /* 0x0000001f0a057819 */ /* 0x000fe200000006ff */
[----:B------:R2:W-:Y:S01]  /*2b70*/  @!P2 SYNCS.ARRIVE.TRANS64.RED RZ, [R3+URZ], R4 ;  /* 0x0000000403ffa9a7 */ /* 0x0005e200080004ff */
[----:B------:R-:W-:Y:S01]  /*2b80*/  UIADD3 UR4, UPT, UPT, UR5, 0x1, URZ ;  /* 0x0000000105047890 */ /* 0x000fe2000fffe0ff */
[----:B------:R-:W-:-:S03]  /*2b90*/  VIADD R8, R8, 0x1 ;  /* 0x0000000108087836 */ /* 0x000fc60000000000 */
[----:B------:R-:W-:Y:S02]  /*2ba0*/  UISETP.NE.AND UP0, UPT, UR4, 0x2, UPT ;  /* 0x000000020400788c */ /* 0x000fe4000bf05270 */
[----:B------:R-:W-:Y:S06]  /*2bb0*/  UGETNEXTWORKID.BROADCAST [UR8], [UR9] ;  /* 0x00000000080073ca */ /* 0x000fec0008000100 */
[----:B------:R-:W-:Y:S01]  /*2bc0*/  USEL UR7, URZ, 0x1, UP0 ;  /* 0x00000001ff077887 */ /* 0x000fe20008000000 */
[----:B------:R-:W-:Y:S01]  /*2bd0*/  ISETP.NE.AND P0, PT, R8, 0x2, PT ;  /* 0x000000020800780c */ /* 0x000fe20003f05270 */
[----:B------:R-:W-:Y:S01]  /*2be0*/  USEL UR5, UR4, URZ, UP0 ;  /* 0x000000ff04057287 */ /* 0x000fe20008000000 */
[----:B------:R-:W3:Y:S03]  /*2bf0*/  SYNCS.PHASECHK.TRANS64.TRYWAIT P1, [R2+URZ+0x90], R5 ;  /* 0x00009005020075a7 */ /* 0x000ee600080211ff */
[----:B------:R-:W-:Y:S01]  /*2c00*/  LOP3.LUT R12, R12, UR7, RZ, 0x3c, !PT ;  /* 0x000000070c0c7c12 */ /* 0x000fe2000f8e3cff */
[----:B--23--:R-:W-:Y:S07]  /*2c10*/  @!P1 BRA `(.L_x_50) ;  /* 0x0000006c00689947 */ /* 0x00cfee0003800000 */
.L_x_151:
[C---:B------:R-:W-:Y:S01]  /*2c20*/  LEA R4, R11.reuse, UR6, 0x4 ;  /* 0x000000060b047c11 */ /* 0x040fe2000f8e20ff */
[----:B--2---:R-:W-:Y:S01]  /*2c30*/  VIADD R2, R2, 0xa0 ;  /* 0x000000a002027836 */ /* 0x004fe20000000000 */
[----:B------:R-:W-:Y:S01]  /*2c40*/  SEL R8, R8, RZ, P0 ;  /* 0x000000ff08087207 */ /* 0x000fe20000000000 */
[----:B------:R-:W-:-:S03]  /*2c50*/  VIADD R11, R11, 0x1 ;  /* 0x000000010b0b7836 */ /* 0x000fc60000000000 */
[----:B------:R-:W2:Y:S01]  /*2c60*/  LDS.128 R4, [R4+0x120] ;  /* 0x0001200004047984 */ /* 0x000ea20000000c00 */
[----:B------:R-:W-:Y:S02]  /*2c70*/  PRMT R2, RZ, 0x654, R2 ;  /* 0x00000654ff027816 */ /* 0x000fe40000000002 */
[C---:B------:R-:W-:Y:S01]  /*2c80*/  ISETP.NE.AND P1, PT, R11.reuse, 0x2, PT ;  /* 0x000000020b00780c */ /* 0x040fe20003f25270 */
[----:B------:R-:W-:Y:S01]  /*2c90*/  @!PT LDS RZ, [RZ] ;  /* 0x00000000fffff984 */ /* 0x000fe20000000800 */
[----:B------:R-:W-:Y:S01]  /*2ca0*/  @!PT LDS RZ, [RZ] ;  /* 0x00000000fffff984 */ /* 0x000fe20000000800 */
[----:B------:R-:W-:Y:S01]  /*2cb0*/  @!PT LDS RZ, [RZ] ;  /* 0x00000000fffff984 */ /* 0x000fe20000000800 */
[----:B------:R-:W-:Y:S01]  /*2cc0*/  @!PT LDS RZ, [RZ] ;  /* 0x00000000fffff984 */ /* 0x000fe20000000800 */
[----:B------:R3:W-:Y:S06]  /*2cd0*/  MEMBAR.ALL.CTA ;  /* 0x0000000000007992 */ /* 0x0007ec0000008000 */
[----:B---3--:R-:W3:Y:S01]  /*2ce0*/  FENCE.VIEW.ASYNC.S ;  /* 0x00000000000073c6 */ /* 0x008ee20000000000 */
[----:B------:R-:W-:Y:S01]  /*2cf0*/  SEL R11, R11, RZ, P1 ;  /* 0x000000ff0b0b7207 */ /* 0x000fe20000800000 */
[----:B---3--:R3:W-:Y:S01]  /*2d00*/  SYNCS.ARRIVE.TRANS64.RED.A1T0 RZ, [R2+URZ], RZ ;  /* 0x000000ff02ff79a7 */ /* 0x0087e200081004ff */
[----:B--2---:R-:W-:-:S02]  /*2d10*/  LOP3.LUT P3, RZ, R6, 0x1, RZ, 0xc0, !PT ;  /* 0x0000000106ff7812 */ /* 0x004fc4000786c0ff */
[----:B------:R-:W-:-:S04]  /*2d20*/  SEL R5, RZ, 0x1, P1 ;  /* 0x00000001ff057807 */ /* 0x000fc80000800000 */
[----:B------:R-:W-:Y:S02]  /*2d30*/  LOP3.LUT R10, R10, R5, RZ, 0x3c, !PT ;  /* 0x000000050a0a7212 */ /* 0x000fe400078e3cff */
[----:B---3--:R-:W-:-:S04]  /*2d40*/  SEL R2, RZ, 0x1, P0 ;  /* 0x00000001ff027807 */ /* 0x008fc80000000000 */
[----:B------:R-:W-:Y:S01]  /*2d50*/  LOP3.LUT R9, R9, R2, RZ, 0x3c, !PT ;  /* 0x0000000209097212 */ /* 0x000fe200078e3cff */
[----:B------:R-:W-:Y:S06]  /*2d60*/  @P3 BRA `(.L_x_51) ;  /* 0xfffffffc002c3947 */ /* 0x000fec000383ffff */
[----:B------:R-:W-:Y:S01]  /*2d70*/  ULEA UR4, UR5, UR6, 0x3 ;  /* 0x0000000605047291 */ /* 0x000fe2000f8e18ff */
[----:B------:R-:W-:-:S08]  /*2d80*/  SHF.L.U32 R3, R12, 0x1f, RZ ;  /* 0x0000001f0c037819 */ /* 0x000fd000000006ff */
[----:B------:R-:W2:Y:S02]  /*2d90*/  SYNCS.PHASECHK.TRANS64 P0, [UR4+0xa0], R3 ;  /* 0x0000a003ff0075a7 */ /* 0x000ea40008001004 */
[----:B--2---:R-:W-:Y:S05]  /*2da0*/  @P0 BRA `(.L_x_52) ;  /* 0x0000000000080947 */ /* 0x004fea0003800000 */
[----:B------:R-:W2:Y:S02]  /*2db0*/  SYNCS.PHASECHK.TRANS64.TRYWAIT P0, [UR4+0xa0], R3 ;  /* 0x0000a003ff0075a7 */ /* 0x000ea40008001104 */
[----:B--2---:R-:W-:Y:S05]  /*2dc0*/  @!P0 BRA `(.L_x_53) ;  /* 0x0000006c00108947 */ /* 0x004fea0003800000 */
.L_x_52:
[----:B------:R-:W-:-:S04]  /*2dd0*/  UIADD3 UR7, UPT, UPT, UR5, 0x1, URZ ;  /* 0x0000000105077890 */ /* 0x000fc8000fffe0ff */
[----:B------:R-:W-:-:S04]  /*2de0*/  UISETP.NE.AND UP0, UPT, UR7, 0x2, UPT ;  /* 0x000000020700788c */ /* 0x000fc8000bf05270 */
[----:B------:R-:W-:Y:S02]  /*2df0*/  USEL UR8, URZ, 0x1, UP0 ;  /* 0x00000001ff087887 */ /* 0x000fe40008000000 */
[----:B------:R-:W-:-:S04]  /*2e00*/  USEL UR7, UR7, URZ, UP0 ;  /* 0x000000ff07077287 */ /* 0x000fc80008000000 */
[----:B------:R-:W-:Y:S01]  /*2e10*/  ULEA UR7, UR7, UR6, 0x3 ;  /* 0x0000000607077291 */ /* 0x000fe2000f8e18ff */
[----:B--2---:R-:W-:-:S04]  /*2e20*/  LOP3.LUT R3, R12, UR8, RZ, 0x3c, !PT ;  /* 0x000000080c037c12 */ /* 0x004fc8000f8e3cff */
[----:B------:R-:W-:-:S04]  /*2e30*/  SHF.L.U32 R0, R3, 0x1f, RZ ;  /* 0x0000001f03007819 */ /* 0x000fc800000006ff */
[----:B------:R-:W2:Y:S02]  /*2e40*/  SYNCS.PHASECHK.TRANS64 P0, [UR7+0xa0], R0 ;  /* 0x0000a000ff0075a7 */ /* 0x000ea40008001007 */
[----:B-12---:R-:W-:Y:S05]  /*2e50*/  @P0 EXIT ;  /* 0x000000000000094d */ /* 0x006fea0003800000 */
[----:B------:R-:W-:Y:S02]  /*2e60*/  SHF.L.U32 R3, R3, 0x1f, RZ ;  /* 0x0000001f03037819 */ /* 0x000fe400000006ff */
[----:B------:R-:W-:-:S07]  /*2e70*/  MOV R0, UR7 ;  /* 0x0000000700007c02 */ /* 0x000fce0008000f00 */
.L_x_54:
[----:B-1----:R1:W2:Y:S02]  /*2e80*/  SYNCS.PHASECHK.TRANS64.TRYWAIT P0, [R0+URZ+0xa0], R3 ;  /* 0x0000a003000075a7 */ /* 0x0022a400080011ff */
[----:B--2---:R-:W-:Y:S05]  /*2e90*/  @!P0 NANOSLEEP.SYNCS 0x989680 ;  /* 0x009896800000895d */ /* 0x004fea0003900000 */
[----:B------:R-:W2:Y:S02]  /*2ea0*/  @!P0 SYNCS.PHASECHK.TRANS64 P0, [R0+URZ+0xa0], R3 ;  /* 0x0000a003000085a7 */ /* 0x000ea400080010ff */
[----:B--2---:R-:W-:Y:S05]  /*2eb0*/  @P0 EXIT ;  /* 0x000000000000094d */ /* 0x004fea0003800000 */
[----:B------:R-:W-:Y:S05]  /*2ec0*/  BRA `(.L_x_54) ;  /* 0xfffffffc00ec7947 */ /* 0x000fea000383ffff */
.L_x_47:
[----:B------:R-:W-:Y:S05]  /*2ed0*/  BRA.U UP4, `(.L_x_55) ;  /* 0x0000000d04d87547 */ /* 0x000fea000b800000 */
[----:B------:R-:W2:Y:S01]  /*2ee0*/  S2UR UR7, SR_CgaCtaId ;  /* 0x00000000000779c3 */ /* 0x000ea20000008800 */
[----:B------:R-:W-:Y:S01]  /*2ef0*/  UMOV UR4, 0x40 ;  /* 0x0000004000047882 */ /* 0x000fe20000000000 */
[----:B------:R-:W-:Y:S01]  /*2f00*/  NOP ;  /* 0x0000000000007918 */ /* 0x000fe20000000000 */
[----:B------:R-:W-:Y:S01]  /*2f10*/  UMOV UR6, 0x400 ;  /* 0x0000040000067882 */ /* 0x000fe20000000000 */
[----:B--2---:R-:W-:Y:S02]  /*2f20*/  ULEA UR5, UR7, UR4, 0x18 ;  /* 0x0000000407057291 */ /* 0x004fe4000f8ec0ff */
[----:B------:R-:W-:-:S07]  /*2f30*/  ULEA UR6, UR7, UR6, 0x18 ;  /* 0x0000000607067291 */ /* 0x000fce000f8ec0ff */
[----:B------:R-:W2:Y:S02]  /*2f40*/  LDS.U8 R0, [UR5+0x1c] ;  /* 0x00001c05ff007984 */ /* 0x000ea40008000000 */
[----:B--2---:R-:W-:-:S13]  /*2f50*/  ISETP.NE.AND P0, PT, R0, RZ, PT ;  /* 0x000000ff0000720c */ /* 0x004fda0003f05270 */
[----:B------:R-:W-:Y:S05]  /*2f60*/  @P0 BRA `(.L_x_56) ;  /* 0x0000000000580947 */ /* 0x000fea0003800000 */
[----:B------:R-:W-:-:S13]  /*2f70*/  ELECT P0, URZ, PT ;  /* 0x0000000000ff782f */ /* 0x000fda0003800000 */
[----:B------:R-:W-:Y:S05]  /*2f80*/  @!P0 BRA `(.L_x_57) ;  /* 0x0000000000608947 */ /* 0x000fea0003800000 */
[----:B------:R-:W-:Y:S01]  /*2f90*/  UMOV UR4, 0x10 ;  /* 0x0000001000047882 */ /* 0x000fe20000000000 */
[----:B------:R-:W-:Y:S01]  /*2fa0*/  HFMA2 R0, -RZ, RZ, 0, 5.9604644775390625e-08 ;  /* 0x00000001ff007431 */ /* 0x000fe200000001ff */
[----:B------:R-:W-:-:S03]  /*2fb0*/  MOV R3, 0xffff ;  /* 0x0000ffff00037802 */ /* 0x000fc60000000f00 */
[----:B------:R-:W-:Y:S04]  /*2fc0*/  DEPBAR.LE SB2, 0x36 ;  /* 0x0000ad800000791a */ /* 0x000fe80000000000 */
[----:B------:R-:W2:Y:S02]  /*2fd0*/  UTCATOMSWS.FIND_AND_SET.ALIGN UP0, UR4, UR4 ;  /* 0x00000004000475e3 */ /* 0x000ea40008000800 */
[----:B--2---:R-:W-:Y:S01]  /*2fe0*/  MOV R4, UR4 ;  /* 0x0000000400047c02 */ /* 0x004fe20008000f00 */
[----:B------:R-:W-:Y:S06]  /*2ff0*/  BRA.U UP0, `(.L_x_58) ;  /* 0x0000000100187547 */ /* 0x000fec000b800000 */
.L_x_59:
[----:B------:R-:W-:Y:S05]  /*3000*/  NANOSLEEP 0x64 ;  /* 0x000000640000795d */ /* 0x000fea0003800000 */
[----:B------:R-:W-:-:S05]  /*3010*/  UMOV UR4, 0x10 ;  /* 0x0000001000047882 */ /* 0x000fca0000000000 */
[----:B------:R-:W-:Y:S04]  /*3020*/  DEPBAR.LE SB2, 0x36 ;  /* 0x0000ad800000791a */ /* 0x000fe80000000000 */
[----:B------:R-:W2:Y:S02]  /*3030*/  UTCATOMSWS.FIND_AND_SET.ALIGN UP0, UR4, UR4 ;  /* 0x00000004000475e3 */ /* 0x000ea40008000800 */
[----:B--2---:R-:W-:Y:S01]  /*3040*/  MOV R4, UR4 ;  /* 0x0000000400047c02 */ /* 0x004fe20008000f00 */
[----:B------:R-:W-:Y:S05]  /*3050*/  BRA.U !UP0, `(.L_x_59) ;  /* 0xfffffffd08e87547 */ /* 0x000fea000b83ffff */
.L_x_58:
[-C--:B------:R-:W-:Y:S02]  /*3060*/  SHF.L.U32 R3, R3, R4.reuse, RZ ;  /* 0x0000000403037219 */ /* 0x080fe400000006ff */
[----:B------:R-:W-:Y:S01]  /*3070*/  SHF.L.U32 R0, R0, R4, RZ ;  /* 0x0000000400007219 */ /* 0x000fe200000006ff */
[----:B------:R-:W-:Y:S02]  /*3080*/  IMAD.SHL.U32 R4, R4, 0x20, RZ ;  /* 0x0000002004047824 */ /* 0x000fe400078e00ff */
[----:B------:R2:W-:Y:S04]  /*3090*/  ATOMS.OR RZ, [UR5+0x14], R3 ;  /* 0x00001403ffff798c */ /* 0x0005e8000b000005 */
[----:B------:R2:W-:Y:S04]  /*30a0*/  ATOMS.OR RZ, [UR5+0x18], R0 ;  /* 0x00001800ffff798c */ /* 0x0005e8000b000005 */
[----:B------:R2:W-:Y:S01]  /*30b0*/  STS [UR6+0x140], R4 ;  /* 0x00014004ff007988 */ /* 0x0005e20008000806 */
[----:B------:R-:W-:Y:S05]  /*30c0*/  BRA `(.L_x_57) ;  /* 0x0000000000107947 */ /* 0x000fea0003800000 */
.L_x_56:
[----:B------:R-:W-:Y:S02]  /*30d0*/  MOV R0, 0xffffffff ;  /* 0xffffffff00007802 */ /* 0x000fe40000000f00 */
[----:B------:R-:W-:-:S03]  /*30e0*/  MOV R4, 0x3110 ;  /* 0x0000311000047802 */ /* 0x000fc60000000f00 */
[----:B------:R2:W-:Y:S04]  /*30f0*/  STS [UR6+0x140], R0 ;  /* 0x00014000ff007988 */ /* 0x0005e80008000806 */
[----:B-12--5:R-:W-:Y:S05]  /*3100*/  CALL.REL.NOINC `($__internal_1_$__cuda_sm10x_tcgen05_guardrail_trap_phase_invalid_during_alloc) ;  /* 0x0000007000587944 */ /* 0x026fea0003c00000 */
.L_x_57:
[----:B------:R-:W-:Y:S05]  /*3110*/  WARPSYNC.ALL ;  /* 0x0000000000007948 */ /* 0x000fea0003800000 */
[----:B------:R-:W3:Y:S01]  /*3120*/  S2UR UR4, SR_CgaCtaId ;  /* 0x00000000000479c3 */ /* 0x000ee20000008800 */
[----:B------:R-:W-:Y:S01]  /*3130*/  UMOV UR26, 0x400 ;  /* 0x00000400001a7882 */ /* 0x000fe20000000000 */
[----:B------:R-:W-:-:S06]  /*3140*/  NOP ;  /* 0x0000000000007918 */ /* 0x000fcc0000000000 */
[----:B------:R-:W-:Y:S06]  /*3150*/  BAR.ARV 0x6, 0xa0 ;  /* 0x0182800000007b1d */ /* 0x000fec0000002000 */
[----:B------:R-:W4:Y:S01]  /*3160*/  LDCU UR5, c[0x0][0x38c] ;  /* 0x00007180ff0577ac */ /* 0x000f220008000800 */
[----:B------:R-:W-:Y:S01]  /*3170*/  LOP3.LUT R2, R2, 0xffff, RZ, 0xc0, !PT ;  /* 0x0000ffff02027812 */ /* 0x000fe200078ec0ff */
[----:B------:R-:W-:Y:S01]  /*3180*/  IMAD.MOV.U32 R11, RZ, RZ, 0x1 ;  /* 0x00000001ff0b7424 */ /* 0x000fe200078e00ff */
[----:B------:R-:W-:Y:S01]  /*3190*/  CS2R R8, SRZ ;  /* 0x0000000000087805 */ /* 0x000fe2000001ff00 */
[----:B------:R-:W1:Y:S01]  /*31a0*/  LDCU UR7, c[0x0][0x38c] ;  /* 0x00007180ff0777ac */ /* 0x000e620008000800 */
[----:B------:R-:W-:Y:S01]  /*31b0*/  R2UR UR27, R2 ;  /* 0x00000000021b72ca */ /* 0x000fe200000e0000 */
[----:B------:R-:W-:Y:S01]  /*31c0*/  IMAD.MOV.U32 R10, RZ, RZ, RZ ;  /* 0x000000ffff0a7224 */ /* 0x000fe200078e00ff */
[----:B------:R-:W-:Y:S01]  /*31d0*/  UMOV UR30, URZ ;  /* 0x000000ff001e7c82 */ /* 0x000fe20008000000 */
[----:B------:R-:W-:Y:S01]  /*31e0*/  UMOV UR24, URZ ;  /* 0x000000ff00187c82 */ /* 0x000fe20008000000 */
[----:B---3--:R-:W-:Y:S01]  /*31f0*/  ULEA UR26, UR4, UR26, 0x18 ;  /* 0x0000001a041a7291 */ /* 0x008fe2000f8ec0ff */
[----:B------:R-:W-:Y:S01]  /*3200*/  UMOV UR38, 0x0 ;  /* 0x0000000000267882 */ /* 0x000fe20000000000 */
[----:B------:R-:W-:-:S02]  /*3210*/  UMOV UR39, 0x4400010 ;  /* 0x0440001000277882 */ /* 0x000fc40000000000 */
[----:B------:R-:W-:Y:S02]  /*3220*/  UIADD3 UR4, UPT, UPT, UR26, 0x8800, URZ ;  /* 0x000088001a047890 */ /* 0x000fe4000fffe0ff */
[----:B------:R-:W-:Y:S02]  /*3230*/  UIADD3 UR6, UPT, UPT, UR26, 0x10800, URZ ;  /* 0x000108001a067890 */ /* 0x000fe4000fffe0ff */
[----:B----4-:R-:W-:Y:S01]  /*3240*/  UIADD3 UR5, UPT, UPT, UR5, 0x3f, URZ ;  /* 0x0000003f05057890 */ /* 0x010fe2000fffe0ff */
[----:B--2---:R-:W2:Y:S01]  /*3250*/  LDS R0, [UR26+0x140] ;  /* 0x0001401aff007984 */ /* 0x004ea20008000800 */
[----:B-1----:R-:W-:Y:S01]  /*3260*/  UMOV UR36, 0x0 ;  /* 0x0000000000247882 */ /* 0x002fe20000000000 */
[----:B------:R-:W-:Y:S01]  /*3270*/  UMOV UR37, 0x4400010 ;  /* 0x0440001000257882 */ /* 0x000fe20000000000 */
[----:B------:R-:W-:Y:S02]  /*3280*/  USHF.R.S32.HI UR40, URZ, 0x1f, UR5 ;  /* 0x0000001fff287899 */ /* 0x000fe40008011405 */
[----:B------:R-:W-:-:S02]  /*3290*/  UISETP.GE.AND UP4, UPT, UR7, 0x1, UPT ;  /* 0x000000010700788c */ /* 0x000fc4000bf86270 */
[----:B------:R-:W-:Y:S02]  /*32a0*/  ULEA.HI UR40, UR40, UR5, URZ, 0x6 ;  /* 0x0000000528287291 */ /* 0x000fe4000f8f30ff */
[----:B------:R-:W-:Y:S02]  /*32b0*/  USHF.R.U32.HI UR5, URZ, 0x4, UR4 ;  /* 0x00000004ff057899 */ /* 0x000fe40008011604 */
[----:B------:R-:W-:Y:S02]  /*32c0*/  USHF.R.S32.HI UR40, URZ, 0x6, UR40 ;  /* 0x00000006ff287899 */ /* 0x000fe40008011428 */
[----:B------:R-:W-:Y:S02]  /*32d0*/  USHF.R.U32.HI UR4, URZ, 0x4, UR6 ;  /* 0x00000004ff047899 */ /* 0x000fe40008011606 */
[----:B------:R-:W-:Y:S02]  /*32e0*/  UISETP.LT.AND UP0, UPT, UR40, 0x1, UPT ;  /* 0x000000012800788c */ /* 0x000fe4000bf01270 */
[----:B------:R-:W-:-:S02]  /*32f0*/  ULOP3.LUT UR5, UR5, 0x3fff, URZ, 0xc0, !UPT ;  /* 0x00003fff05057892 */ /* 0x000fc4000f8ec0ff */
[----:B------:R-:W-:Y:S02]  /*3300*/  ULOP3.LUT UR4, UR4, 0x3fff, URZ, 0xc0, !UPT ;  /* 0x00003fff04047892 */ /* 0x000fe4000f8ec0ff */
[----:B------:R-:W-:Y:S02]  /*3310*/  USEL UR41, UR40, 0x1, !UP0 ;  /* 0x0000000128297887 */ /* 0x000fe4000c000000 */
[----:B------:R-:W-:Y:S02]  /*3320*/  ULOP3.LUT UR28, UR5, 0x10000, URZ, 0xfc, !UPT ;  /* 0x00010000051c7892 */ /* 0x000fe4000f8efcff */
[----:B------:R-:W-:Y:S02]  /*3330*/  ULOP3.LUT UR29, UR4, 0x10000, URZ, 0xfc, !UPT ;  /* 0x00010000041d7892 */ /* 0x000fe4000f8efcff */
[----:B------:R-:W-:Y:S01]  /*3340*/  UIADD3 UR41, UPT, UPT, -UR41, URZ, URZ ;  /* 0x000000ff29297290 */ /* 0x000fe2000fffe1ff */
[----:B------:R-:W-:Y:S01]  /*3350*/  UMOV UR34, 0x0 ;  /* 0x0000000000227882 */ /* 0x000fe20000000000 */
[----:B------:R-:W-:Y:S01]  /*3360*/  UMOV UR35, 0x4400010 ;  /* 0x0440001000237882 */ /* 0x000fe20000000000 */
[----:B------:R-:W-:Y:S01]  /*3370*/  UMOV UR32, 0x0 ;  /* 0x0000000000207882 */ /* 0x000fe20000000000 */
[----:B------:R-:W-:Y:S01]  /*3380*/  UMOV UR33, 0x4400010 ;  /* 0x0440001000217882 */ /* 0x000fe20000000000 */
[----:B--2---:R-:W-:-:S15]  /*3390*/  R2UR UR42, R0 ;  /* 0x00000000002a72ca */ /* 0x004fde00000e0000 */
.L_x_66:
[----:B------:R-:W-:Y:S02]  /*33a0*/  LEA R0, R10, UR26, 0x3 ;  /* 0x0000001a0a007c11 */ /* 0x000fe4000f8e18ff */
[----:B------:R-:W-:Y:S02]  /*33b0*/  SHF.L.U32 R5, R9, 0x1f, RZ ;  /* 0x0000001f09057819 */ /* 0x000fe400000006ff */
[----:B------:R-:W-:Y:S01]  /*33c0*/  PLOP3.LUT P0, PT, PT, PT, UP4, 0x80, 0x8 ;  /* 0x000000000008781c */ /* 0x000fe20003f0f048 */
[----:B------:R-:W-:Y:S01]  /*33d0*/  VIADD R3, R0, 0xa0 ;  /* 0x000000a000037836 */ /* 0x000fe20000000000 */
[----:B-1----:R-:W1:Y:S02]  /*33e0*/  SYNCS.PHASECHK.TRANS64.TRYWAIT P1, [R0+URZ+0x90], R5 ;  /* 0x00009005000075a7 */ /* 0x002e6400080211ff */
[----:B-1-3--:R-:W-:Y:S09]  /*33f0*/  @!P1 BRA `(.L_x_60) ;  /* 0x00000064009c9947 */ /* 0x00aff20003800000 */
.L_x_153:
[----:B------:R-:W-:Y:S01]  /*3400*/  LEA R4, R10, UR26, 0x4 ;  /* 0x0000001a0a047c11 */ /* 0x000fe2000f8e20ff */
[----:B------:R-:W-:Y:S01]  /*3410*/  @UP4 ULEA UR4, UR24, UR26, 0x3 ;  /* 0x0000001a18044291 */ /* 0x000fe2000f8e18ff */
[----:B------:R-:W-:Y:S01]  /*3420*/  PLOP3.LUT P2, PT, PT, PT, PT, 0x80, 0x8 ;  /* 0x000000000008781c */ /* 0x000fe20003f4f070 */
[----:B------:R-:W-:Y:S01]  /*3430*/  ULEA UR31, UR30, UR26, 0x3 ;  /* 0x0000001a1e1f7291 */ /* 0x000fe2000f8e18ff */
[----:B------:R-:W-:Y:S02]  /*3440*/  PRMT R3, RZ, 0x654, R3 ;  /* 0x00000654ff037816 */ /* 0x000fe40000000003 */
[----:B-1----:R-:W1:Y:S01]  /*3450*/  LDS.128 R4, [R4+0x120] ;  /* 0x0001200004047984 */ /* 0x002e620000000c00 */
[----:B------:R-:W-:Y:S02]  /*3460*/  @P0 SHF.L.U32 R2, R8, 0x1f, RZ ;  /* 0x0000001f08020819 */ /* 0x000fe400000006ff */
[----:B------:R-:W-:Y:S01]  /*3470*/  SHF.L.U32 R0, R11, 0x1f, RZ ;  /* 0x0000001f0b007819 */ /* 0x000fe200000006ff */
[----:B------:R-:W-:Y:S01]  /*3480*/  @!PT LDS RZ, [RZ] ;  /* 0x00000000fffff984 */ /* 0x000fe20000000800 */
[----:B------:R-:W-:Y:S01]  /*3490*/  @!PT LDS RZ, [RZ] ;  /* 0x00000000fffff984 */ /* 0x000fe20000000800 */
[----:B------:R-:W-:Y:S01]  /*34a0*/  @!PT LDS RZ, [RZ] ;  /* 0x00000000fffff984 */ /* 0x000fe20000000800 */
[----:B------:R-:W-:Y:S01]  /*34b0*/  @!PT LDS RZ, [RZ] ;  /* 0x00000000fffff984 */ /* 0x000fe20000000800 */
[----:B------:R2:W-:Y:S06]  /*34c0*/  MEMBAR.ALL.CTA ;  /* 0x0000000000007992 */ /* 0x0005ec0000008000 */
[----:B--2---:R-:W2:Y:S02]  /*34d0*/  FENCE.VIEW.ASYNC.S ;  /* 0x00000000000073c6 */ /* 0x004ea40000000000 */
[----:B--2---:R2:W-:Y:S01]  /*34e0*/  SYNCS.ARRIVE.TRANS64.RED.A1T0 RZ, [R3+URZ], RZ ;  /* 0x000000ff03ff79a7 */ /* 0x0045e200081004ff */
[----:B------:R2:W3:Y:S01]  /*34f0*/  @P0 SYNCS.PHASECHK.TRANS64.TRYWAIT P2, [UR4], R2 ;  /* 0x00000002ff0005a7 */ /* 0x0004e20008041104 */
[----:B------:R-:W-:Y:S01]  /*3500*/  ULEA.HI UR4, UR30, UR30, URZ, 0x1 ;  /* 0x0000001e1e047291 */ /* 0x000fe2000f8f08ff */
[----:B-1----:R-:W-:-:S03]  /*3510*/  LOP3.LUT P1, RZ, R6, 0x1, RZ, 0xc0, !PT ;  /* 0x0000000106ff7812 */ /* 0x002fc6000782c0ff */
[----:B------:R-:W-:Y:S02]  /*3520*/  USHF.L.U32 UR11, UR4, 0x7, URZ ;  /* 0x00000007040b7899 */ /* 0x000fe400080006ff */
[----:B------:R-:W-:Y:S02]  /*3530*/  ULOP3.LUT UR4, UR4, 0xffe, URZ, 0xc0, !UPT ;  /* 0x00000ffe04047892 */ /* 0x000fe4000f8ec0ff */
[----:B------:R-:W-:Y:S02]  /*3540*/  ULOP3.LUT UR11, UR11, 0xffffff00, URZ, 0xc0, !UPT ;  /* 0xffffff000b0b7892 */ /* 0x000fe4000f8ec0ff */
[----:B------:R-:W-:Y:S02]  /*3550*/  UIADD3 UR4, UPT, UPT, -UR4, UR30, URZ ;  /* 0x0000001e04047290 */ /* 0x000fe4000fffe1ff */
[----:B------:R-:W-:Y:S01]  /*3560*/  UIADD3 UR11, UPT, UPT, UR42, UR11, URZ ;  /* 0x0000000b2a0b7290 */ /* 0x000fe2000fffe0ff */
[----:B------:R-:W1:Y:S03]  /*3570*/  SYNCS.PHASECHK.TRANS64.TRYWAIT P0, [UR31+0xd0], R0 ;  /* 0x0000d000ff0075a7 */ /* 0x000e66000800111f */
[----:B------:R-:W-:Y:S01]  /*3580*/  ULEA UR11, UR4, UR11, 0x14 ;  /* 0x0000000b040b7291 */ /* 0x000fe2000f8ea0ff */
[----:B-123--:R-:W-:Y:S11]  /*3590*/  @!P0 BRA `(.L_x_61) ;  /* 0x0000006400488947 */ /* 0x00eff60003800000 */
.L_x_155:
[----:B------:R-:W-:Y:S01]  /*35a0*/  IADD3 R10, PT, PT, R10, 0x1, RZ ;  /* 0x000000010a0a7810 */ /* 0x000fe20007ffe0ff */
[----:B------:R-:W-:Y:S06]  /*35b0*/  BRA.U !UP4, `(.L_x_62) ;  /* 0x000000010cc07547 */ /* 0x000fec000b800000 */
[----:B------:R-:W-:Y:S01]  /*35c0*/  UPLOP3.LUT UP2, UPT, UPT, UPT, UPT, 0x40, 0x4 ;  /* 0x000000000004789c */ /* 0x000fe20003f4e870 */
[----:B------:R-:W-:Y:S01]  /*35d0*/  UMOV UR23, UR41 ;  /* 0x0000002900177c82 */ /* 0x000fe20008000000 */
[----:B------:R-:W-:Y:S01]  /*35e0*/  UMOV UR22, UR40 ;  /* 0x0000002800167c82 */ /* 0x000fe20008000000 */
[----:B------:R-:W-:-:S08]  /*35f0*/  UMOV UR10, UR24 ;  /* 0x00000018000a7c82 */ /* 0x000fd00008000000 */
.L_x_65:
[----:B------:R-:W-:Y:S02]  /*3600*/  UIADD3 UR23, UPT, UPT, UR23, 0x1, URZ ;  /* 0x0000000117177890 */ /* 0x000fe4000fffe0ff */
[----:B--2---:R-:W-:Y:S02]  /*3610*/  ULEA UR5, UR10, UR26, 0x3 ;  /* 0x0000001a0a057291 */ /* 0x004fe4000f8e18ff */
[----:B------:R-:W-:Y:S01]  /*3620*/  UISETP.NE.AND UP3, UPT, UR23, URZ, UPT ;  /* 0x000000ff1700728c */ /* 0x000fe2000bf65270 */
[----:B---3--:R-:W-:Y:S10]  /*3630*/  @P2 BRA `(.L_x_63) ;  /* 0x00000000000c2947 */ /* 0x008ff40003800000 */
[----:B-1----:R-:W-:Y:S04]  /*3640*/  SHF.L.U32 R3, R8, 0x1f, RZ ;  /* 0x0000001f08037819 */ /* 0x002fe800000006ff */
[----:B------:R-:W1:Y:S02]  /*3650*/  SYNCS.PHASECHK.TRANS64.TRYWAIT P0, [UR5], R3 ;  /* 0x00000003ff0075a7 */ /* 0x000e640008001105 */
[----:B-1----:R-:W-:Y:S05]  /*3660*/  @!P0 BRA `(.L_x_64) ;  /* 0x00000064002c8947 */ /* 0x002fea0003800000 */
.L_x_63:
[----:B------:R-:W-:Y:S01]  /*3670*/  UISETP.NE.AND UP0, UPT, UR22, 0x1, UPT ;  /* 0x000000011600788c */ /* 0x000fe2000bf05270 */
[----:B------:R-:W-:Y:S01]  /*3680*/  PLOP3.LUT P2, PT, PT, PT, PT, 0x80, 0x8 ;  /* 0x000000000008781c */ /* 0x000fe20003f4f070 */
[----:B------:R-:W-:Y:S02]  /*3690*/  UIADD3 UR4, UPT, UPT, UR10, 0x1, URZ ;  /* 0x000000010a047890 */ /* 0x000fe4000fffe0ff */
[----:B------:R-:W-:Y:S02]  /*36a0*/  UIADD3 UR25, UPT, UPT, UR5, 0x20, URZ ;  /* 0x0000002005197890 */ /* 0x000fe4000fffe0ff */
[----:B------:R-:W-:Y:S01]  /*36b0*/  UISETP.NE.AND UP1, UPT, UR4, 0x4, UPT ;  /* 0x000000040400788c */ /* 0x000fe2000bf25270 */
[----:B------:R-:W-:Y:S01]  /*36c0*/  PLOP3.LUT P0, PT, PT, PT, UP0, 0x80, 0x8 ;  /* 0x000000000008781c */ /* 0x000fe20003f0f008 */
[----:B------:R-:W-:Y:S02]  /*36d0*/  UIADD3 UR22, UPT, UPT, UR22, -0x1, URZ ;  /* 0xffffffff16167890 */ /* 0x000fe4000fffe0ff */
[----:B------:R-:W-:Y:S02]  /*36e0*/  USEL UR6, URZ, 0x1, UP1 ;  /* 0x00000001ff067887 */ /* 0x000fe40008800000 */
[----:B------:R-:W-:Y:S01]  /*36f0*/  USEL UR24, UR4, URZ, UP1 ;  /* 0x000000ff04187287 */ /* 0x000fe20008800000 */
[----:B------:R-:W-:Y:S01]  /*3700*/  UMOV UR7, 0x40004040 ;  /* 0x4000404000077882 */ /* 0x000fe20000000000 */
[----:B------:R-:W-:Y:S02]  /*3710*/  UMOV UR5, 0x40004040 ;  /* 0x4000404000057882 */ /* 0x000fe40000000000 */
[----:B------:R-:W-:Y:S01]  /*3720*/  @UP0 ULEA UR4, UR24, UR26, 0x3 ;  /* 0x0000001a18040291 */ /* 0x000fe2000f8e18ff */
[----:B------:R-:W-:Y:S01]  /*3730*/  LOP3.LUT R8, R8, UR6, RZ, 0x3c, !PT ;  /* 0x0000000608087c12 */ /* 0x000fe2000f8e3cff */
[----:B------:R-:W-:Y:S01]  /*3740*/  ULEA UR6, UR10, UR29, 0xb ;  /* 0x0000001d0a067291 */ /* 0x000fe2000f8e58ff */
[----:B------:R-:W-:Y:S02]  /*3750*/  UMOV UR21, 0x40004040 ;  /* 0x4000404000157882 */ /* 0x000fe40000000000 */
[----:B-1----:R-:W-:Y:S01]  /*3760*/  @P0 SHF.L.U32 R0, R8, 0x1f, RZ ;  /* 0x0000001f08000819 */ /* 0x002fe200000006ff */
[----:B------:R-:W-:Y:S02]  /*3770*/  UIADD3 UR20, UPT, UPT, UR6, 0x2, URZ ;  /* 0x0000000206147890 */ /* 0x000fe4000fffe0ff */
[----:B------:R-:W-:Y:S01]  /*3780*/  UIADD3 UR16, UPT, UPT, UR6, 0x4, URZ ;  /* 0x0000000406107890 */ /* 0x000fe2000fffe0ff */
[----:B------:R2:W3:Y:S01]  /*3790*/  @P0 SYNCS.PHASECHK.TRANS64.TRYWAIT P2, [UR4], R0 ;  /* 0x00000000ff0005a7 */ /* 0x0004e20008041104 */
[----:B------:R-:W-:Y:S02]  /*37a0*/  ULEA UR4, UR10, UR28, 0x9 ;  /* 0x0000001c0a047291 */ /* 0x000fe4000f8e48ff */
[----:B------:R-:W-:Y:S02]  /*37b0*/  UIADD3 UR12, UPT, UPT, UR6, 0x6, URZ ;  /* 0x00000006060c7890 */ /* 0x000fe4000fffe0ff */
[----:B------:R-:W-:Y:S02]  /*37c0*/  UIADD3 UR18, UPT, UPT, UR4, 0x2, URZ ;  /* 0x0000000204127890 */ /* 0x000fe4000fffe0ff */
[----:B------:R-:W-:Y:S02]  /*37d0*/  UIADD3 UR14, UPT, UPT, UR4, 0x4, URZ ;  /* 0x00000004040e7890 */ /* 0x000fe4000fffe0ff */
[----:B------:R-:W-:Y:S01]  /*37e0*/  UIADD3 UR8, UPT, UPT, UR4, 0x6, URZ ;  /* 0x0000000604087890 */ /* 0x000fe2000fffe0ff */
[----:B------:R2:W-:Y:S01]  /*37f0*/  UTCHMMA gdesc[UR4], gdesc[UR6], tmem[UR11], tmem[UR38], idesc[UR39], UP2 ;  /* 0x00ff2606040075ea */ /* 0x0005e2000900000b */
[----:B------:R-:W-:Y:S01]  /*3800*/  UPLOP3.LUT UP2, UPT, UPT, UPT, UPT, 0x80, 0x8 ;  /* 0x000000000008789c */ /* 0x000fe20003f4f070 */
[----:B------:R-:W-:Y:S01]  /*3810*/  UMOV UR19, 0x40004040 ;  /* 0x4000404000137882 */ /* 0x000fe20000000000 */
[----:B------:R-:W-:Y:S01]  /*3820*/  UMOV UR17, 0x40004040 ;  /* 0x4000404000117882 */ /* 0x000fe20000000000 */
[----:B------:R2:W-:Y:S01]  /*3830*/  UTCHMMA gdesc[UR18], gdesc[UR20], tmem[UR11], tmem[UR36], idesc[UR37], UPT ;  /* 0x00ff2414120075ea */ /* 0x0005e2000b80000b */
[----:B------:R-:W-:Y:S01]  /*3840*/  UMOV UR15, 0x40004040 ;  /* 0x40004040000f7882 */ /* 0x000fe20000000000 */
[----:B------:R-:W-:Y:S01]  /*3850*/  UMOV UR13, 0x40004040 ;  /* 0x40004040000d7882 */ /* 0x000fe20000000000 */
[----:B------:R-:W-:Y:S01]  /*3860*/  UMOV UR9, 0x40004040 ;  /* 0x4000404000097882 */ /* 0x000fe20000000000 */
[----:B------:R2:W-:Y:S01]  /*3870*/  UTCHMMA gdesc[UR14], gdesc[UR16], tmem[UR11], tmem[UR34], idesc[UR35], UPT ;  /* 0x00ff22100e0075ea */ /* 0x0005e2000b80000b */
[----:B------:R2:W-:Y:S01]  /*3880*/  UTCHMMA gdesc[UR8], gdesc[UR12], tmem[UR11], tmem[UR32], idesc[UR33], UPT ;  /* 0x00ff200c080075ea */ /* 0x0005e2000b80000b */
[----:B------:R2:W-:Y:S01]  /*3890*/  UTCBAR.MULTICAST [UR25], URZ, UR27 ;  /* 0x000000ff190073e9 */ /* 0x0005e2000800081b */
[----:B------:R-:W-:Y:S01]  /*38a0*/  UMOV UR10, UR24 ;  /* 0x00000018000a7c82 */ /* 0x000fe20008000000 */
[----:B------:R-:W-:Y:S05]  /*38b0*/  BRA.U UP3, `(.L_x_65) ;  /* 0xfffffffd03507547 */ /* 0x000fea000b83ffff */
.L_x_62:
[----:B--2---:R-:W-:Y:S01]  /*38c0*/  UIADD3 UR4, UPT, UPT, UR30, 0x1, URZ ;  /* 0x000000011e047890 */ /* 0x004fe2000fffe0ff */
[C---:B------:R-:W-:Y:S01]  /*38d0*/  ISETP.NE.AND P0, PT, R10.reuse, 0x2, PT ;  /* 0x000000020a00780c */ /* 0x040fe20003f05270 */
[----:B------:R-:W-:Y:S02]  /*38e0*/  UIADD3 UR5, UPT, UPT, UR31, 0xb0, URZ ;  /* 0x000000b01f057890 */ /* 0x000fe4000fffe0ff */
[----:B------:R-:W-:Y:S01]  /*38f0*/  UISETP.NE.AND UP0, UPT, UR4, 0x4, UPT ;  /* 0x000000040400788c */ /* 0x000fe2000bf05270 */
[----:B-1----:R-:W-:Y:S02]  /*3900*/  SEL R0, RZ, 0x1, P0 ;  /* 0x00000001ff007807 */ /* 0x002fe40000000000 */
[----:B------:R-:W-:Y:S01]  /*3910*/  SEL R10, R10, RZ, P0 ;  /* 0x000000ff0a0a7207 */ /* 0x000fe20000000000 */
[----:B------:R-:W-:Y:S01]  /*3920*/  USEL UR6, URZ, 0x1, UP0 ;  /* 0x00000001ff067887 */ /* 0x000fe20008000000 */
[----:B------:R-:W-:Y:S01]  /*3930*/  LOP3.LUT R9, R9, R0, RZ, 0x3c, !PT ;  /* 0x0000000009097212 */ /* 0x000fe200078e3cff */
[----:B------:R-:W-:Y:S01]  /*3940*/  USEL UR30, UR4, URZ, UP0 ;  /* 0x000000ff041e7287 */ /* 0x000fe20008000000 */
[----:B------:R1:W-:Y:S03]  /*3950*/  UTCBAR [UR5], URZ ;  /* 0x000000ff050073e9 */ /* 0x0003e600080000ff */
[----:B------:R-:W-:Y:S01]  /*3960*/  LOP3.LUT R11, R11, UR6, RZ, 0x3c, !PT ;  /* 0x000000060b0b7c12 */ /* 0x000fe2000f8e3cff */
[----:B------:R-:W-:Y:S07]  /*3970*/  @P1 BRA `(.L_x_66) ;  /* 0xfffffff800881947 */ /* 0x000fee000383ffff */
[----:B------:R-:W2:Y:S01]  /*3980*/  S2UR UR8, SR_CgaCtaId ;  /* 0x00000000000879c3 */ /* 0x000ea20000008800 */
[----:B------:R-:W-:Y:S01]  /*3990*/  ELECT P0, URZ, PT ;  /* 0x0000000000ff782f */ /* 0x000fe20003800000 */
[----:B------:R-:W-:Y:S01]  /*39a0*/  IMAD.MOV.U32 R0, RZ, RZ, 0x1 ;  /* 0x00000001ff007424 */ /* 0x000fe200078e00ff */
[----:B------:R-:W-:Y:S01]  /*39b0*/  UIADD3 UR26, UPT, UPT, UR26, 0xd0, URZ ;  /* 0x000000d01a1a7890 */ /* 0x000fe2000fffe0ff */
[----:B------:R-:W-:Y:S01]  /*39c0*/  SHF.L.U32 R3, R11, 0x1f, RZ ;  /* 0x0000001f0b037819 */ /* 0x000fe200000006ff */
[----:B------:R-:W-:-:S03]  /*39d0*/  UMOV UR4, 0x40 ;  /* 0x0000004000047882 */ /* 0x000fc60000000000 */
[----:B------:R-:W-:Y:S01]  /*39e0*/  UVIRTCOUNT.DEALLOC.SMPOOL 0x80 ;  /* 0x000000800000784c */ /* 0x000fe20000000000 */
[----:B--2---:R-:W-:Y:S02]  /*39f0*/  ULEA UR8, UR8, UR4, 0x18 ;  /* 0x0000000408087291 */ /* 0x004fe4000f8ec0ff */
[----:B------:R-:W-:-:S07]  /*3a00*/  ULEA UR4, UR30, UR26, 0x3 ;  /* 0x0000001a1e047291 */ /* 0x000fce000f8e18ff */
[----:B------:R2:W-:Y:S02]  /*3a10*/  @P0 STS.U8 [UR8+0x1c], R0 ;  /* 0x00001c00ff000988 */ /* 0x0005e40008000008 */
[----:B------:R-:W4:Y:S02]  /*3a20*/  SYNCS.PHASECHK.TRANS64.TRYWAIT P0, [UR4], R3 ;  /* 0x00000003ff0075a7 */ /* 0x000f240008001104 */
[----:B--2-4-:R-:W-:Y:S05]  /*3a30*/  @!P0 BRA `(.L_x_67) ;  /* 0x0000006000508947 */ /* 0x014fea0003800000 */
.L_x_158:
[----:B------:R-:W-:-:S04]  /*3a40*/  UIADD3 UR4, UPT, UPT, UR30, 0x1, URZ ;  /* 0x000000011e047890 */ /* 0x000fc8000fffe0ff */
[----:B------:R-:W-:-:S04]  /*3a50*/  UISETP.NE.AND UP0, UPT, UR4, 0x4, UPT ;  /* 0x000000040400788c */ /* 0x000fc8000bf05270 */
[----:B------:R-:W-:Y:S02]  /*3a60*/  USEL UR6, URZ, 0x1, UP0 ;  /* 0x00000001ff067887 */ /* 0x000fe40008000000 */
[----:B------:R-:W-:-:S04]  /*3a70*/  USEL UR4, UR4, URZ, UP0 ;  /* 0x000000ff04047287 */ /* 0x000fc80008000000 */
[----:B-1----:R-:W-:Y:S01]  /*3a80*/  ULEA UR5, UR4, UR26, 0x3 ;  /* 0x0000001a04057291 */ /* 0x002fe2000f8e18ff */
[----:B------:R-:W-:-:S04]  /*3a90*/  LOP3.LUT R2, R11, UR6, RZ, 0x3c, !PT ;  /* 0x000000060b027c12 */ /* 0x000fc8000f8e3cff */
[----:B--2---:R-:W-:-:S04]  /*3aa0*/  SHF.L.U32 R3, R2, 0x1f, RZ ;  /* 0x0000001f02037819 */ /* 0x004fc800000006ff */
[----:B------:R-:W1:Y:S02]  /*3ab0*/  SYNCS.PHASECHK.TRANS64.TRYWAIT P0, [UR5], R3 ;  /* 0x00000003ff0075a7 */ /* 0x000e640008001105 */
[----:B-1----:R-:W-:Y:S05]  /*3ac0*/  @!P0 BRA `(.L_x_68) ;  /* 0x0000006000448947 */ /* 0x002fea0003800000 */
.L_x_160:
        /* <DEDUP_REMOVED lines=9> */
.L_x_162:
[----:B------:R-:W-:-:S04]  /*3b60*/  UIADD3 UR4, UPT, UPT, UR4, 0x1, URZ ;  /* 0x0000000104047890 */ /* 0x000fc8000fffe0ff */
[----:B------:R-:W-:-:S04]  /*3b70*/  UISETP.NE.AND UP0, UPT, UR4, 0x4, UPT ;  /* 0x000000040400788c */ /* 0x000fc8000bf05270 */
[----:B------:R-:W-:Y:S02]  /*3b80*/  USEL UR5, URZ, 0x1, UP0 ;  /* 0x00000001ff057887 */ /* 0x000fe40008000000 */
[----:B------:R-:W-:-:S04]  /*3b90*/  USEL UR4, UR4, URZ, UP0 ;  /* 0x000000ff04047287 */ /* 0x000fc80008000000 */
[----:B------:R-:W-:Y:S01]  /*3ba0*/  ULEA UR4, UR4, UR26, 0x3 ;  /* 0x0000001a04047291 */ /* 0x000fe2000f8e18ff */
[----:B-1----:R-:W-:-:S04]  /*3bb0*/  LOP3.LUT R3, R2, UR5, RZ, 0x3c, !PT ;  /* 0x0000000502037c12 */ /* 0x002fc8000f8e3cff */
[----:B------:R-:W-:-:S04]  /*3bc0*/  SHF.L.U32 R3, R3, 0x1f, RZ ;  /* 0x0000001f03037819 */ /* 0x000fc800000006ff */
[----:B------:R-:W1:Y:S02]  /*3bd0*/  SYNCS.PHASECHK.TRANS64.TRYWAIT P0, [UR4], R3 ;  /* 0x00000003ff0075a7 */ /* 0x000e640008001104 */
[----:B-1----:R-:W-:Y:S05]  /*3be0*/  @!P0 BRA `(.L_x_70) ;  /* 0x00000060002c8947 */ /* 0x002fea0003800000 */
.L_x_164:
[----:B------:R-:W-:Y:S01]  /*3bf0*/  NOP ;  /* 0x0000000000007918 */ /* 0x000fe20000000000 */
[----:B-1----:R-:W1:Y:S01]  /*3c00*/  LDS R0, [UR8+0x14] ;  /* 0x00001408ff007984 */ /* 0x002e620008000800 */
[----:B------:R-:W-:Y:S01]  /*3c10*/  ULOP3.LUT UR4, UR42, 0xffff, URZ, 0xc0, !UPT ;  /* 0x0000ffff2a047892 */ /* 0x000fe2000f8ec0ff */
[----:B------:R-:W-:Y:S01]  /*3c20*/  UMOV UR5, 0xffff ;  /* 0x0000ffff00057882 */ /* 0x000fe20000000000 */
[----:B------:R-:W-:Y:S02]  /*3c30*/  UMOV UR6, 0x1 ;  /* 0x0000000100067882 */ /* 0x000fe40000000000 */
[----:B------:R-:W-:-:S04]  /*3c40*/  USHF.R.U32.HI UR4, URZ, 0x5, UR4 ;  /* 0x00000005ff047899 */ /* 0x000fc80008011604 */
[----:B------:R-:W-:Y:S02]  /*3c50*/  USHF.L.U32 UR5, UR5, UR4, URZ ;  /* 0x0000000405057299 */ /* 0x000fe400080006ff */
[----:B------:R-:W-:-:S04]  /*3c60*/  USHF.L.U32 UR4, UR6, UR4, URZ ;  /* 0x0000000406047299 */ /* 0x000fc800080006ff */
[----:B-1----:R-:W-:-:S04]  /*3c70*/  LOP3.LUT R0, R0, UR5, RZ, 0xc0, !PT ;  /* 0x0000000500007c12 */ /* 0x002fc8000f8ec0ff */
[----:B------:R-:W-:-:S13]  /*3c80*/  ISETP.NE.AND P0, PT, R0, UR5, PT ;  /* 0x0000000500007c0c */ /* 0x000fda000bf05270 */
[----:B------:R-:W-:Y:S05]  /*3c90*/  @P0 BRA `(.L_x_71) ;  /* 0x0000000000580947 */ /* 0x000fea0003800000 */
[----:B------:R-:W1:Y:S02]  /*3ca0*/  LDS R0, [UR8+0x18] ;  /* 0x00001808ff007984 */ /* 0x000e640008000800 */
[----:B-1----:R-:W-:-:S04]  /*3cb0*/  LOP3.LUT R0, R0, UR4, RZ, 0xc0, !PT ;  /* 0x0000000400007c12 */ /* 0x002fc8000f8ec0ff */
[----:B------:R-:W-:-:S13]  /*3cc0*/  ISETP.NE.AND P0, PT, R0, UR4, PT ;  /* 0x0000000400007c0c */ /* 0x000fda000bf05270 */
[----:B------:R-:W-:Y:S05]  /*3cd0*/  @P0 BRA `(.L_x_72) ;  /* 0x00000000003c0947 */ /* 0x000fea0003800000 */
[----:B------:R-:W1:Y:S01]  /*3ce0*/  S2R R2, SR_LANEID ;  /* 0x0000000000027919 */ /* 0x000e620000000000 */
[----:B------:R-:W-:Y:S01]  /*3cf0*/  ULOP3.LUT UR5, URZ, UR5, URZ, 0x33, !UPT ;  /* 0x00000005ff057292 */ /* 0x000fe2000f8e33ff */
[----:B------:R-:W-:Y:S01]  /*3d00*/  LOP3.LUT R4, RZ, UR4, RZ, 0x33, !PT ;  /* 0x00000004ff047c12 */ /* 0x000fe2000f8e33ff */
[----:B------:R-:W-:Y:S02]  /*3d10*/  VOTEU.ANY UR4, UPT, PT ;  /* 0x0000000000047886 */ /* 0x000fe400038e0100 */
[----:B------:R-:W-:Y:S01]  /*3d20*/  UFLO.U32 UR4, UR4 ;  /* 0x00000004000472bd */ /* 0x000fe200080e0000 */
[----:B------:R-:W2:Y:S01]  /*3d30*/  REDUX UR6, R4 ;  /* 0x00000000040673c4 */ /* 0x000ea20000000000 */
[----:B------:R-:W-:-:S06]  /*3d40*/  IMAD.U32 R0, RZ, RZ, UR5 ;  /* 0x00000005ff007e24 */ /* 0x000fcc000f8e00ff */
[----:B------:R4:W-:Y:S01]  /*3d50*/  UTCATOMSWS.AND URZ, UR5 ;  /* 0x0000000500ff79e3 */ /* 0x0009e20008000000 */
[----:B------:R-:W3:Y:S01]  /*3d60*/  REDUX UR7, R0 ;  /* 0x00000000000773c4 */ /* 0x000ee20000000000 */
[----:B-1----:R-:W-:Y:S01]  /*3d70*/  ISETP.EQ.U32.AND P0, PT, R2, UR4, PT ;  /* 0x0000000402007c0c */ /* 0x002fe2000bf02070 */
[----:B--2---:R-:W-:Y:S01]  /*3d80*/  IMAD.U32 R2, RZ, RZ, UR6 ;  /* 0x00000006ff027e24 */ /* 0x004fe2000f8e00ff */
[----:B---3--:R-:W-:-:S11]  /*3d90*/  MOV R3, UR7 ;  /* 0x0000000700037c02 */ /* 0x008fd60008000f00 */
[----:B------:R4:W-:Y:S04]  /*3da0*/  @P0 ATOMS.AND RZ, [UR8+0x14], R3 ;  /* 0x00001403ffff098c */ /* 0x0009e8000a800008 */
[----:B------:R4:W-:Y:S01]  /*3db0*/  @P0 ATOMS.AND RZ, [UR8+0x18], R2 ;  /* 0x00001802ffff098c */ /* 0x0009e2000a800008 */
[----:B------:R-:W-:Y:S05]  /*3dc0*/  BRA `(.L_x_73) ;  /* 0x0000000000147947 */ /* 0x000fea0003800000 */
.L_x_72:
[----:B------:R-:W-:Y:S02]  /*3dd0*/  MOV R2, 0x3df0 ;  /* 0x00003df000027802 */ /* 0x000fe40000000f00 */
[----:B---3-5:R-:W-:Y:S05]  /*3de0*/  CALL.REL.NOINC `($__internal_0_$__cuda_sm10x_tcgen05_guardrail_trap_col_being_dealloced_not_returned_by_alloc) ;  /* 0x0000006400147944 */ /* 0x028fea0003c00000 */
[----:B------:R-:W-:Y:S05]  /*3df0*/  BRA `(.L_x_73) ;  /* 0x0000000000087947 */ /* 0x000fea0003800000 */
.L_x_71:
[----:B------:R-:W-:Y:S02]  /*3e00*/  MOV R2, 0x3e20 ;  /* 0x00003e2000027802 */ /* 0x000fe40000000f00 */
[----:B---3-5:R-:W-:Y:S05]  /*3e10*/  CALL.REL.NOINC `($__internal_2_$__cuda_sm10x_tcgen05_guardrail_trap_unallocated_columns_being_dealloced) ;  /* 0x0000006400207944 */ /* 0x028fea0003c00000 */
.L_x_73:
[----:B------:R-:W-:Y:S01]  /*3e20*/  NOP ;  /* 0x0000000000007918 */ /* 0x000fe20000000000 */
[----:B----4-:R-:W-:Y:S05]  /*3e30*/  EXIT ;  /* 0x000000000000794d */ /* 0x010fea0003800000 */
.L_x_55:
[----:B------:R-:W-:-:S09]  /*3e40*/  UISETP.NE.OR UP0, UPT, UR18, 0x3, !UP3 ;  /* 0x000000031200788c */ /* 0x000fd2000df05670 */
[----:B------:R-:W-:Y:S05]  /*3e50*/  BRA.U UP0, `(.L_x_74) ;  /* 0x0000001100887547 */ /* 0x000fea000b800000 */
[----:B------:R-:W2:Y:S01]  /*3e60*/  LDCU.64 UR4, c[0x0][0x888] ;  /* 0x00011100ff0477ac */ /* 0x000ea20008000a00 */
[----:B------:R-:W3:Y:S01]  /*3e70*/  S2UR UR8, SR_CgaCtaId ;  /* 0x00000000000879c3 */ /* 0x000ee20000008800 */
[----:B------:R-:W-:Y:S02]  /*3e80*/  HFMA2 R9, -RZ, RZ, 0, 0 ;  /* 0x00000000ff097431 */ /* 0x000fe400000001ff */
[----:B------:R-:W-:Y:S01]  /*3e90*/  IMAD.MOV.U32 R11, RZ, RZ, 0x1 ;  /* 0x00000001ff0b7424 */ /* 0x000fe200078e00ff */
[----:B------:R-:W4:Y:S01]  /*3ea0*/  LDCU UR40, c[0x0][0x370] ;  /* 0x00006e00ff2877ac */ /* 0x000f220008000800 */
[----:B------:R-:W-:Y:S01]  /*3eb0*/  IMAD.MOV.U32 R10, RZ, RZ, RZ ;  /* 0x000000ffff0a7224 */ /* 0x000fe200078e00ff */
[----:B------:R-:W-:Y:S01]  /*3ec0*/  MOV R3, 0x2000 ;  /* 0x0000200000037802 */ /* 0x000fe20000000f00 */
[----:B------:R-:W4:Y:S01]  /*3ed0*/  LDCU.128 UR44, c[0x0][0xb10] ;  /* 0x00016200ff2c77ac */ /* 0x000f220008000c00 */
[----:B------:R-:W1:Y:S01]  /*3ee0*/  LDC.64 R12, c[0x0][0x348] ;  /* 0x0000d200ff0c7b82 */ /* 0x000e620000000a00 */
[----:B------:R-:W3:Y:S01]  /*3ef0*/  LDCU UR37, c[0x0][0x374] ;  /* 0x00006e80ff2577ac */ /* 0x000ee20008000800 */
[----:B------:R-:W3:Y:S01]  /*3f00*/  LDCU.64 UR38, c[0x0][0x890] ;  /* 0x00011200ff2677ac */ /* 0x000ee20008000a00 */
[----:B------:R-:W3:Y:S01]  /*3f10*/  LDCU UR15, c[0x0][0xb0c] ;  /* 0x00016180ff0f77ac */ /* 0x000ee20008000800 */
[----:B--2---:R-:W-:Y:S01]  /*3f20*/  UISETP.NE.U32.AND UP0, UPT, UR4, URZ, UPT ;  /* 0x000000ff0400728c */ /* 0x004fe2000bf05070 */
[----:B------:R-:W2:Y:S01]  /*3f30*/  LDCU UR54, c[0x0][0xb20] ;  /* 0x00016400ff3677ac */ /* 0x000ea20008000800 */
[----:B------:R-:W2:Y:S01]  /*3f40*/  LDCU UR4, c[0x0][0xb30] ;  /* 0x00016600ff0477ac */ /* 0x000ea20008000800 */
[----:B------:R-:W-:Y:S01]  /*3f50*/  UMOV UR21, 0x400 ;  /* 0x0000040000157882 */ /* 0x000fe20000000000 */
[----:B----4-:R-:W-:-:S02]  /*3f60*/  UIMAD.WIDE.U32 UR52, UR40, UR44, URZ ;  /* 0x0000002c283472a5 */ /* 0x010fc4000f8e00ff */
[----:B---3--:R-:W-:Y:S02]  /*3f70*/  UIMAD.WIDE.U32 UR6, UR37, UR47, URZ ;  /* 0x0000002f250672a5 */ /* 0x008fe4000f8e00ff */
[----:B------:R-:W-:Y:S02]  /*3f80*/  ULEA UR21, UR8, UR21, 0x18 ;  /* 0x0000001508157291 */ /* 0x000fe4000f8ec0ff */
[----:B------:R-:W-:Y:S02]  /*3f90*/  USEL UR41, URZ, 0x1, UP6 ;  /* 0x00000001ff297887 */ /* 0x000fe4000b000000 */
[----:B------:R-:W-:Y:S02]  /*3fa0*/  UISETP.NE.U32.AND UP6, UPT, UR38, URZ, UPT ;  /* 0x000000ff2600728c */ /* 0x000fe4000bfc5070 */
[----:B------:R-:W-:Y:S02]  /*3fb0*/  UIADD3 UR43, UPT, UPT, UR21, 0x58, URZ ;  /* 0x00000058152b7890 */ /* 0x000fe4000fffe0ff */
[----:B------:R-:W-:-:S02]  /*3fc0*/  UIADD3 UR33, UPT, UPT, UR21, 0x40, URZ ;  /* 0x0000004015217890 */ /* 0x000fc4000fffe0ff */
[----:B------:R-:W-:Y:S02]  /*3fd0*/  UIADD3 UR25, UPT, UPT, UR21, 0x48, URZ ;  /* 0x0000004815197890 */ /* 0x000fe4000fffe0ff */
[----:B------:R-:W-:Y:S02]  /*3fe0*/  UIADD3 UR17, UPT, UPT, UR21, 0x50, URZ ;  /* 0x0000005015117890 */ /* 0x000fe4000fffe0ff */
[----:B------:R-:W-:Y:S02]  /*3ff0*/  UISETP.NE.AND.EX UP5, UPT, UR5, URZ, UPT, UP0 ;  /* 0x000000ff0500728c */ /* 0x000fe4000bfa5300 */
[----:B------:R-:W-:Y:S01]  /*4000*/  UISETP.NE.AND UP0, UPT, UR42, 0x1, UPT ;  /* 0x000000012a00788c */ /* 0x000fe2000bf05270 */
[----:B------:R-:W-:Y:S01]  /*4010*/  UMOV UR52, UR53 ;  /* 0x0000003500347c82 */ /* 0x000fe20008000000 */
[----:B------:R-:W-:Y:S01]  /*4020*/  UMOV UR51, UR7 ;  /* 0x0000000700337c82 */ /* 0x000fe20008000000 */
[----:B------:R-:W-:Y:S02]  /*4030*/  UISETP.NE.AND UP0, UPT, UR15, 0x1, UPT ;  /* 0x000000010f00788c */ /* 0x000fe4000bf05270 */
[----:B------:R-:W-:-:S02]  /*4040*/  UPLOP3.LUT UP4, UPT, UPT, UPT, UPT, 0x40, 0x4 ;  /* 0x000000000004789c */ /* 0x000fc40003f8e870 */
[----:B------:R-:W-:Y:S01]  /*4050*/  UISETP.GE.AND UP2, UPT, UR42, 0x1, UPT ;  /* 0x000000012a00788c */ /* 0x000fe2000bf46270 */
[----:B------:R-:W3:Y:S01]  /*4060*/  LDCU.64 UR22, c[0x0][0xb28] ;  /* 0x00016500ff1677ac */ /* 0x000ee20008000a00 */
[----:B------:R-:W-:Y:S02]  /*4070*/  UISETP.NE.AND.EX UP6, UPT, UR39, URZ, UPT, UP6 ;  /* 0x000000ff2700728c */ /* 0x000fe4000bfc5360 */
[----:B------:R-:W-:Y:S02]  /*4080*/  UPRMT UR43, UR8, 0x654, UR43 ;  /* 0x00000654082b7896 */ /* 0x000fe4000800002b */
[----:B------:R-:W-:Y:S02]  /*4090*/  UPRMT UR50, UR8, 0x654, UR33 ;  /* 0x0000065408327896 */ /* 0x000fe40008000021 */
[----:B------:R-:W-:Y:S02]  /*40a0*/  UPRMT UR49, UR8, 0x654, UR25 ;  /* 0x0000065408317896 */ /* 0x000fe40008000019 */
[----:B------:R-:W-:-:S02]  /*40b0*/  UPRMT UR48, UR8, 0x654, UR17 ;  /* 0x0000065408307896 */ /* 0x000fc40008000011 */
[----:B------:R-:W-:Y:S02]  /*40c0*/  USHF.R.U32.HI UR52, URZ, UR45, UR52 ;  /* 0x0000002dff347299 */ /* 0x000fe40008011634 */
[----:B--2---:R-:W-:Y:S02]  /*40d0*/  USHF.R.U32.HI UR51, URZ, UR54, UR51 ;  /* 0x00000036ff337299 */ /* 0x004fe40008011633 */
[----:B------:R-:W-:Y:S02]  /*40e0*/  UISETP.NE.AND UP0, UPT, UR46, 0x1, UPT ;  /* 0x000000012e00788c */ /* 0x000fe4000bf05270 */
[----:B-1----:R-:W-:-:S11]  /*40f0*/  UISETP.NE.AND UP3, UPT, UR4, 0x1, UPT ;  /* 0x000000010400788c */ /* 0x002fd6000bf65270 */
.L_x_85:
[C---:B------:R-:W-:Y:S02]  /*4100*/  LEA R8, R10.reuse, UR21, 0x3 ;  /* 0x000000150a087c11 */ /* 0x040fe4000f8e18ff */
[----:B------:R-:W-:Y:S02]  /*4110*/  SHF.L.U32 R5, R9, 0x1f, RZ ;  /* 0x0000001f09057819 */ /* 0x000fe400000006ff */
[----:B------:R-:W-:Y:S02]  /*4120*/  LEA R6, R10, UR21, 0x4 ;  /* 0x000000150a067c11 */ /* 0x000fe4000f8e20ff */
[----:B-1----:R-:W1:Y:S02]  /*4130*/  SYNCS.PHASECHK.TRANS64.TRYWAIT P0, [R8+URZ+0x90], R5 ;  /* 0x00009005080075a7 */ /* 0x002e6400080011ff */
[----:B-1----:R-:W-:Y:S05]  /*4140*/  @!P0 BRA `(.L_x_75) ;  /* 0x0000005800ec8947 */ /* 0x002fea0003800000 */
.L_x_165:
[----:B-1----:R-:W1:Y:S01]  /*4150*/  LDS.128 R4, [R6+0x120] ;  /* 0x0001200006047984 */ /* 0x002e620000000c00 */
[----:B------:R-:W-:Y:S01]  /*4160*/  UISETP.GE.AND UP0, UPT, UR42, 0x1, UPT ;  /* 0x000000012a00788c */ /* 0x000fe2000bf06270 */
[----:B------:R-:W-:Y:S01]  /*4170*/  @!PT LDS RZ, [RZ] ;  /* 0x00000000fffff984 */ /* 0x000fe20000000800 */
[----:B------:R-:W-:Y:S01]  /*4180*/  @!PT LDS RZ, [RZ] ;  /* 0x00000000fffff984 */ /* 0x000fe20000000800 */
[----:B------:R-:W-:Y:S01]  /*4190*/  @!PT LDS RZ, [RZ] ;  /* 0x00000000fffff984 */ /* 0x000fe20000000800 */
[----:B------:R-:W-:Y:S01]  /*41a0*/  @!PT LDS RZ, [RZ] ;  /* 0x00000000fffff984 */ /* 0x000fe20000000800 */
[----:B------:R2:W-:Y:S06]  /*41b0*/  MEMBAR.ALL.CTA ;  /* 0x0000000000007992 */ /* 0x0005ec0000008000 */
[----:B--2---:R-:W2:Y:S01]  /*41c0*/  FENCE.VIEW.ASYNC.S ;  /* 0x00000000000073c6 */ /* 0x004ea20000000000 */
[----:B-1----:R-:W-:Y:S11]  /*41d0*/  LOP3.LUT P0, RZ, R6, 0x1, RZ, 0xc0, !PT ;  /* 0x0000000106ff7812 */ /* 0x002ff6000780c0ff */
[----:B------:R-:W-:Y:S02]  /*41e0*/  @!UPT UIADD3 URZ, UPT, UPT, URZ, URZ, URZ ;  /* 0x000000fffffff290 */ /* 0x000fe4000fffe0ff */
[----:B--2---:R-:W-:Y:S01]  /*41f0*/  VOTEU.ANY UP2, P0 ;  /* 0x0000000000ff7886 */ /* 0x004fe20000040100 */
[----:B------:R-:W-:Y:S11]  /*4200*/  PLOP3.LUT P0, PT, PT, PT, UP2, 0x80, 0x8 ;  /* 0x000000000008781c */ /* 0x000ff60003f0f028 */
[----:B------:R-:W-:Y:S02]  /*4210*/  @!UPT UIADD3 URZ, UPT, UPT, URZ, URZ, URZ ;  /* 0x000000fffffff290 */ /* 0x000fe4000fffe0ff */
[----:B------:R-:W-:Y:S02]  /*4220*/  @P0 SHF.R.U32.HI R0, RZ, 0x10, R5 ;  /* 0x00000010ff000819 */ /* 0x000fe40000011605 */
[----:B------:R-:W-:Y:S02]  /*4230*/  @P0 MOV R2, R4 ;  /* 0x0000000400020202 */ /* 0x000fe40000000f00 */
[----:B------:R-:W-:Y:S01]  /*4240*/  @P0 R2UR UR4, R0 ;  /* 0x00000000000402ca */ /* 0x000fe200000e0000 */
[----:B------:R-:W-:Y:S01]  /*4250*/  VIADD R0, R8, 0xa0 ;  /* 0x000000a008007836 */ /* 0x000fe20000000000 */
[----:B------:R-:W-:Y:S02]  /*4260*/  @P0 LOP3.LUT R4, R5, 0xffff, RZ, 0xc0, !PT ;  /* 0x0000ffff05040812 */ /* 0x000fe400078ec0ff */
[----:B------:R-:W-:Y:S02]  /*4270*/  @P0 R2UR UR6, R2 ;  /* 0x00000000020602ca */ /* 0x000fe400000e0000 */
[----:B------:R-:W-:Y:S02]  /*4280*/  PRMT R0, RZ, 0x654, R0 ;  /* 0x00000654ff007816 */ /* 0x000fe40000000000 */
[----:B------:R-:W-:Y:S02]  /*4290*/  @P0 R2UR UR5, R4 ;  /* 0x00000000040502ca */ /* 0x000fe400000e0000 */
[----:B------:R1:W-:Y:S03]  /*42a0*/  SYNCS.ARRIVE.TRANS64.RED.A1T0 RZ, [R0+URZ], RZ ;  /* 0x000000ff00ff79a7 */ /* 0x0003e600081004ff */
[----:B------:R-:W-:Y:S04]  /*42b0*/  @UP2 UMOV UR29, UR4 ;  /* 0x00000004001d2c82 */ /* 0x000fe80008000000 */
[----:B------:R-:W-:Y:S04]  /*42c0*/  @UP2 UMOV UR14, UR6 ;  /* 0x00000006000e2c82 */ /* 0x000fe80008000000 */
[----:B------:R-:W-:Y:S01]  /*42d0*/  @UP2 UMOV UR13, UR5 ;  /* 0x00000005000d2c82 */ /* 0x000fe20008000000 */
[----:B------:R-:W-:Y:S05]  /*42e0*/  BRA.U !UP0, `(.L_x_76) ;  /* 0x0000000108c07547 */ /* 0x000fea000b800000 */
[----:B------:R-:W-:Y:S02]  /*42f0*/  UIMAD.WIDE.U32 UR18, UR13, UR47, URZ ;  /* 0x0000002f0d1272a5 */ /* 0x000fe4000f8e00ff */
[----:B------:R-:W-:Y:S02]  /*4300*/  UP2UR UR16, UPR, URZ, 0x4 ;  /* 0x00000004ff107883 */ /* 0x000fe40008000000 */
[----:B------:R-:W-:Y:S02]  /*4310*/  UISETP.NE.AND UP2, UPT, UR46, 0x1, UPT ;  /* 0x000000012e00788c */ /* 0x000fe4000bf45270 */
[----:B------:R-:W-:Y:S02]  /*4320*/  UIMAD.WIDE.U32 UR26, UR14, UR44, URZ ;  /* 0x0000002c0e1a72a5 */ /* 0x000fe4000f8e00ff */
[----:B------:R-:W-:Y:S02]  /*4330*/  USEL UR4, UR37, UR51, !UP2 ;  /* 0x0000003325047287 */ /* 0x000fe4000d000000 */
[----:B------:R-:W-:Y:S02]  /*4340*/  UISETP.NE.AND UP0, UPT, UR15, 0x1, UPT ;  /* 0x000000010f00788c */ /* 0x000fe4000bf05270 */
[----:B------:R-:W-:Y:S02]  /*4350*/  UP2UR UR20, UPR, URZ, 0x2 ;  /* 0x00000002ff147883 */ /* 0x000fe40008000000 */
[----:B------:R-:W-:Y:S02]  /*4360*/  UISETP.NE.AND UP1, UPT, UR42, 0x1, UPT ;  /* 0x000000012a00788c */ /* 0x000fe4000bf25270 */
[----:B---3--:R-:W-:Y:S02]  /*4370*/  UIMAD.WIDE.U32 UR8, UR4, UR22, URZ ;  /* 0x00000016040872a5 */ /* 0x008fe4000f8e00ff */
[----:B------:R-:W-:Y:S01]  /*4380*/  USEL UR7, UR40, UR52, !UP0 ;  /* 0x0000003428077287 */ /* 0x000fe2000c000000 */
[----:B------:R-:W-:Y:S02]  /*4390*/  UMOV UR5, UR19 ;  /* 0x0000001300057c82 */ /* 0x000fe40008000000 */
[----:B------:R-:W-:Y:S02]  /*43a0*/  USHF.R.U32.HI UR6, URZ, UR54, UR5 ;  /* 0x00000036ff067299 */ /* 0x000fe40008011605 */
[----:B------:R-:W-:Y:S02]  /*43b0*/  UIMAD.WIDE.U32 UR10, UR7, UR22, URZ ;  /* 0x00000016070a72a5 */ /* 0x000fe4000f8e00ff */
[----:B------:R-:W-:Y:S02]  /*43c0*/  USEL UR6, UR13, UR6, !UP2 ;  /* 0x000000060d067287 */ /* 0x000fe4000d000000 */
[----:B------:R-:W-:Y:S01]  /*43d0*/  UISETP.NE.AND UP2, UPT, UR16, URZ, UPT ;  /* 0x000000ff1000728c */ /* 0x000fe2000bf45270 */
[----:B------:R-:W-:Y:S02]  /*43e0*/  UMOV UR5, UR27 ;  /* 0x0000001b00057c82 */ /* 0x000fe40008000000 */
[----:B------:R-:W-:Y:S03]  /*43f0*/  USHF.R.U32.HI UR12, URZ, UR45, UR5 ;  /* 0x0000002dff0c7299 */ /* 0x000fe60008011605 */
[----:B------:R-:W-:Y:S02]  /*4400*/  UMOV UR5, UR9 ;  /* 0x0000000900057c82 */ /* 0x000fe40008000000 */
[----:B------:R-:W-:Y:S03]  /*4410*/  @UP1 USHF.R.U32.HI UR4, URZ, UR23, UR5 ;  /* 0x00000017ff041299 */ /* 0x000fe60008011605 */
[----:B------:R-:W-:Y:S01]  /*4420*/  UMOV UR5, UR11 ;  /* 0x0000000b00057c82 */ /* 0x000fe20008000000 */
[----:B------:R-:W-:Y:S02]  /*4430*/  UIMAD UR4, UR42, UR4, URZ ;  /* 0x000000042a0472a4 */ /* 0x000fe4000f8e02ff */
[----:B------:R-:W-:Y:S02]  /*4440*/  @UP1 USHF.R.U32.HI UR7, URZ, UR23, UR5 ;  /* 0x00000017ff071299 */ /* 0x000fe40008011605 */
[----:B------:R-:W-:Y:S02]  /*4450*/  USEL UR5, UR14, UR12, !UP0 ;  /* 0x0000000c0e057287 */ /* 0x000fe4000c000000 */
[----:B------:R-:W-:Y:S02]  /*4460*/  UIMAD.WIDE.U32 UR10, UR6, UR22, URZ ;  /* 0x00000016060a72a5 */ /* 0x000fe4000f8e00ff */
[----:B------:R-:W-:Y:S02]  /*4470*/  UIMAD UR8, UR42, UR7, URZ ;  /* 0x000000072a0872a4 */ /* 0x000fe4000f8e02ff */
[----:B------:R-:W-:Y:S03]  /*4480*/  UISETP.GE.AND UP0, UPT, UR6, UR4, UPT ;  /* 0x000000040600728c */ /* 0x000fe6000bf06270 */
[----:B------:R-:W-:Y:S01]  /*4490*/  UMOV UR4, UR11 ;  /* 0x0000000b00047c82 */ /* 0x000fe20008000000 */
[----:B------:R-:W-:Y:S02]  /*44a0*/  UISETP.GE.OR UP0, UPT, UR5, UR8, UP0 ;  /* 0x000000080500728c */ /* 0x000fe40008706670 */
[----:B------:R-:W-:Y:S02]  /*44b0*/  USHF.R.U32.HI UR4, URZ, UR23, UR4 ;  /* 0x00000017ff047299 */ /* 0x000fe40008011604 */
[----:B------:R-:W-:Y:S02]  /*44c0*/  UIMAD.WIDE.U32 UR8, UR5, UR22, URZ ;  /* 0x00000016050872a5 */ /* 0x000fe4000f8e00ff */
[----:B------:R-:W-:Y:S04]  /*44d0*/  USEL UR10, UR6, UR4, !UP1 ;  /* 0x00000004060a7287 */ /* 0x000fe8000c800000 */
[----:B------:R-:W-:Y:S01]  /*44e0*/  UIADD3 UR11, UPT, UPT, -UR10, URZ, URZ ;  /* 0x000000ff0a0b7290 */ /* 0x000fe2000fffe1ff */
[----:B------:R-:W-:Y:S02]  /*44f0*/  @!UP0 UMOV UR4, UR9 ;  /* 0x0000000900048c82 */ /* 0x000fe40008000000 */
[----:B------:R-:W-:Y:S02]  /*4500*/  @!UP0 USHF.R.U32.HI UR4, URZ, UR23, UR4 ;  /* 0x00000017ff048299 */ /* 0x000fe40008011604 */
[----:B------:R-:W-:Y:S02]  /*4510*/  UIMAD UR8, UR42, UR11, UR6 ;  /* 0x0000000b2a0872a4 */ /* 0x000fe4000f8e0206 */
[----:B------:R-:W-:Y:S02]  /*4520*/  @!UP0 USEL UR4, UR5, UR4, !UP1 ;  /* 0x0000000405048287 */ /* 0x000fe4000c800000 */
[----:B------:R-:W-:Y:S02]  /*4530*/  UISETP.NE.AND UP1, UPT, UR20, URZ, UPT ;  /* 0x000000ff1400728c */ /* 0x000fe4000bf25270 */
[----:B------:R-:W-:Y:S02]  /*4540*/  @!UP0 UIMAD UR8, UR7, UR8, UR4 ;  /* 0x00000008070882a4 */ /* 0x000fe4000f8e0204 */
[----:B------:R-:W-:Y:S02]  /*4550*/  @!UP0 UIADD3 UR9, UPT, UPT, UR10, -UR4, URZ ;  /* 0x800000040a098290 */ /* 0x000fe4000fffe0ff */
[----:B------:R-:W-:Y:S02]  /*4560*/  UIADD3 UR4, UPT, UPT, -UR5, URZ, URZ ;  /* 0x000000ff05047290 */ /* 0x000fe4000fffe1ff */
[----:B------:R-:W-:Y:S02]  /*4570*/  UIADD3 UR7, UPT, UPT, -UR6, URZ, URZ ;  /* 0x000000ff06077290 */ /* 0x000fe4000fffe1ff */
[----:B------:R-:W-:Y:S02]  /*4580*/  @!UP0 UIMAD UR6, UR9, UR42, UR5 ;  /* 0x0000002a090682a4 */ /* 0x000fe4000f8e0205 */
[----:B------:R-:W-:Y:S02]  /*4590*/  UIMAD UR14, UR15, UR4, UR14 ;  /* 0x000000040f0e72a4 */ /* 0x000fe4000f8e020e */
[----:B------:R-:W-:Y:S01]  /*45a0*/  UIMAD UR13, UR46, UR7, UR13 ;  /* 0x000000072e0d72a4 */ /* 0x000fe2000f8e020d */
[----:B------:R-:W-:Y:S02]  /*45b0*/  @!UP0 UMOV UR5, UR8 ;  /* 0x0000000800058c82 */ /* 0x000fe40008000000 */
[----:B------:R-:W-:Y:S02]  /*45c0*/  UIMAD UR14, UR5, UR15, UR14 ;  /* 0x0000000f050e72a4 */ /* 0x000fe4000f8e020e */
[----:B------:R-:W-:Y:S11]  /*45d0*/  UIMAD UR13, UR6, UR46, UR13 ;  /* 0x0000002e060d72a4 */ /* 0x000ff6000f8e020d */
[----:B------:R-:W-:Y:S01]  /*45e0*/  @!UPT UIADD3 URZ, UPT, UPT, URZ, URZ, URZ ;  /* 0x000000fffffff290 */ /* 0x000fe2000fffe0ff */
.L_x_76:
[----:B------:R-:W2:Y:S01]  /*45f0*/  @!UP3 LDCU.128 UR8, c[0x0][0xb10] ;  /* 0x00016200ff08b7ac */ /* 0x000ea20008000c00 */
[----:B------:R-:W-:Y:S02]  /*4600*/  ISETP.NE.U32.AND P0, PT, RZ, UR38, PT ;  /* 0x00000026ff007c0c */ /* 0x000fe4000bf05070 */
[----:B------:R-:W-:Y:S02]  /*4610*/  SHF.L.U32 R4, R11, 0x1f, RZ ;  /* 0x0000001f0b047819 */ /* 0x000fe400000006ff */
[----:B------:R-:W-:Y:S01]  /*4620*/  ISETP.NE.AND.EX P0, PT, RZ, UR39, PT, P0 ;  /* 0x00000027ff007c0c */ /* 0x000fe2000bf05300 */
[----:B------:R-:W4:Y:S01]  /*4630*/  @!UP3 LDCU UR5, c[0x0][0xb0c] ;  /* 0x00016180ff05b7ac */ /* 0x000f220008000800 */
[----:B------:R-:W-:Y:S02]  /*4640*/  USHF.L.U32 UR35, UR30, 0x6, URZ ;  /* 0x000000061e237899 */ /* 0x000fe400080006ff */
[----:B------:R-:W-:Y:S02]  /*4650*/  USHF.L.U32 UR34, UR31, 0x8, URZ ;  /* 0x000000081f227899 */ /* 0x000fe400080006ff */
[----:B--2---:R-:W-:Y:S07]  /*4660*/  UIMAD.WIDE.U32 UR6, UR14, UR8, URZ ;  /* 0x000000080e0672a5 */ /* 0x004fee000f8e00ff */
[----:B------:R-:W-:Y:S01]  /*4670*/  @!UP3 UMOV UR4, UR7 ;  /* 0x000000070004bc82 */ /* 0x000fe20008000000 */
[----:B----4-:R-:W-:Y:S02]  /*4680*/  @!UP3 UISETP.NE.AND UP0, UPT, UR5, 0x1, UPT ;  /* 0x000000010500b88c */ /* 0x010fe4000bf05270 */
[----:B------:R-:W-:Y:S02]  /*4690*/  @!UP3 USHF.R.U32.HI UR4, URZ, UR9, UR4 ;  /* 0x00000009ff04b299 */ /* 0x000fe40008011604 */
[----:B------:R-:W-:Y:S02]  /*46a0*/  UIMAD.WIDE.U32 UR6, UR13, UR11, URZ ;  /* 0x0000000b0d0672a5 */ /* 0x000fe4000f8e00ff */
[----:B------:R-:W-:Y:S02]  /*46b0*/  @!UP3 USEL UR8, UR14, UR4, !UP0 ;  /* 0x000000040e08b287 */ /* 0x000fe4000c000000 */
[----:B------:R-:W-:Y:S03]  /*46c0*/  @!UP3 UISETP.NE.AND UP0, UPT, UR10, 0x1, UPT ;  /* 0x000000010a00b88c */ /* 0x000fe6000bf05270 */
[----:B------:R-:W-:Y:S02]  /*46d0*/  @!UP3 UMOV UR6, UR7 ;  /* 0x000000070006bc82 */ /* 0x000fe40008000000 */
[----:B------:R-:W2:Y:S02]  /*46e0*/  @!UP3 LDCU UR4, c[0x0][0xb20] ;  /* 0x00016400ff04b7ac */ /* 0x000ea40008000800 */
[----:B--2---:R-:W-:Y:S04]  /*46f0*/  @!UP3 USHF.R.U32.HI UR6, URZ, UR4, UR6 ;  /* 0x00000004ff06b299 */ /* 0x004fe80008011606 */
[----:B------:R-:W-:Y:S04]  /*4700*/  @!UP3 USEL UR6, UR13, UR6, !UP0 ;  /* 0x000000060d06b287 */ /* 0x000fe8000c000000 */
[----:B------:R-:W-:Y:S02]  /*4710*/  @!UP3 UIADD3 UR4, UPT, UPT, -UR8, UR6, URZ ;  /* 0x000000060804b290 */ /* 0x000fe4000fffe1ff */
[----:B------:R-:W-:Y:S02]  /*4720*/  @!UP3 UIADD3 UR6, UPT, UPT, UR8, -UR6, URZ ;  /* 0x800000060806b290 */ /* 0x000fe4000fffe0ff */
[----:B------:R-:W-:Y:S02]  /*4730*/  @!UP3 UIMAD UR14, UR4, UR5, UR14 ;  /* 0x00000005040eb2a4 */ /* 0x000fe4000f8e020e */
[----:B------:R-:W-:Y:S01]  /*4740*/  @!UP3 UIMAD UR13, UR6, UR10, UR13 ;  /* 0x0000000a060db2a4 */ /* 0x000fe2000f8e020d */
[----:B------:R-:W-:Y:S11]  /*4750*/  BRA.U UP4, `(.L_x_77) ;  /* 0x0000000104107547 */ /* 0x000ff6000b800000 */
[----:B-1----:R-:W-:Y:S04]  /*4760*/  MOV R0, UR41 ;  /* 0x0000002900007c02 */ /* 0x002fe80008000f00 */
[----:B------:R-:W-:Y:S04]  /*4770*/  SHF.L.U32 R5, R0, 0x1f, RZ ;  /* 0x0000001f00057819 */ /* 0x000fe800000006ff */
[----:B------:R-:W1:Y:S02]  /*4780*/  SYNCS.PHASECHK.TRANS64.TRYWAIT P1, [UR21+0x88], R5 ;  /* 0x00008805ff0075a7 */ /* 0x000e640008021115 */
[----:B-1----:R-:W-:Y:S05]  /*4790*/  @!P1 BRA `(.L_x_78) ;  /* 0x00000054006c9947 */ /* 0x002fea0003800000 */
.L_x_77:
[----:B------:R-:W-:Y:S05]  /*47a0*/  BRA.U !UP6, `(.L_x_79) ;  /* 0x000000010e387547 */ /* 0x000fea000b800000 */
[----:B------:R-:W-:Y:S01]  /*47b0*/  UPLOP3.LUT UP1, UPT, UPT, UPT, UP5, 0x80, 0x8 ;  /* 0x000000000008789c */ /* 0x000fe20003f2f050 */
[----:B-1----:R-:W-:Y:S01]  /*47c0*/  HFMA2 R0, -RZ, RZ, 0, 5.9604644775390625e-08 ;  /* 0x00000001ff007431 */ /* 0x002fe200000001ff */
[----:B------:R-:W1:Y:S01]  /*47d0*/  LDCU.64 UR8, c[0x0][0x358] ;  /* 0x00006b00ff0877ac */ /* 0x000e620008000a00 */
[----:B------:R-:W-:Y:S03]  /*47e0*/  IMAD.MOV.U32 R81, RZ, RZ, 0x1 ;  /* 0x00000001ff517424 */ /* 0x000fe600078e00ff */
[----:B------:R-:W-:Y:S05]  /*47f0*/  PLOP3.LUT P1, PT, PT, PT, UP1, 0x80, 0x8 ;  /* 0x000000000008781c */ /* 0x000fea0003f2f018 */
[----:B------:R-:W2:Y:S01]  /*4800*/  @UP1 LDCU.64 UR4, c[0x0][0x888] ;  /* 0x00011100ff0417ac */ /* 0x000ea20008000a00 */
[----:B------:R-:W-:Y:S07]  /*4810*/  @UP1 UIMAD UR6, UR36, UR38, URZ ;  /* 0x00000026240612a4 */ /* 0x000fee000f8e02ff */
[----:B------:R-:W-:Y:S01]  /*4820*/  @!P1 PRMT R81, R0, 0x7610, R81 ;  /* 0x0000761000519816 */ /* 0x000fe20000000051 */
[----:B--2---:R-:W-:Y:S06]  /*4830*/  @UP1 UIMAD.WIDE UR4, UR6, 0x4, UR4 ;  /* 0x00000004060418a5 */ /* 0x004fec000f8e0204 */
[----:B------:R-:W-:Y:S01]  /*4840*/  IMAD.U32 R6, RZ, RZ, UR4 ;  /* 0x00000004ff067e24 */ /* 0x000fe2000f8e00ff */
[----:B------:R-:W-:Y:S04]  /*4850*/  MOV R7, UR5 ;  /* 0x0000000500077c02 */ /* 0x000fe80008000f00 */
[----:B------:R-:W2:Y:S01]  /*4860*/  @!UP1 LDCU UR4, c[0x0][0x880] ;  /* 0x00011000ff0497ac */ /* 0x000ea20008000800 */
[----:B-1---5:R4:W5:Y:S02]  /*4870*/  @P1 LDG.E R41, desc[UR8][R6.64] ;  /* 0x0000000806291981 */ /* 0x022964000c1e1900 */
[----:B--2-4-:R-:W-:Y:S07]  /*4880*/  @!P1 IMAD.U32 R41, RZ, RZ, UR4 ;  /* 0x00000004ff299e24 */ /* 0x014fee000f8e00ff */
.L_x_79:
[----:B-----5:R-:W-:Y:S01]  /*4890*/  @!P0 FSETP.EQ.AND P2, PT, R41, RZ, PT ;  /* 0x000000ff2900820b */ /* 0x020fe20003f42000 */
[----:B------:R-:W-:Y:S01]  /*48a0*/  @!UPT UIADD3 URZ, UPT, UPT, URZ, URZ, URZ ;  /* 0x000000fffffff290 */ /* 0x000fe2000fffe0ff */
[----:B------:R-:W-:Y:S11]  /*48b0*/  @!P0 BRA `(.L_x_80) ;  /* 0x0000000000148947 */ /* 0x000ff60003800000 */
[----:B------:R-:W-:Y:S02]  /*48c0*/  LOP3.LUT P0, RZ, R81, 0xff, RZ, 0xc0, !PT ;  /* 0x000000ff51ff7812 */ /* 0x000fe4000780c0ff */
[----:B------:R-:W-:Y:S04]  /*48d0*/  PLOP3.LUT P2, PT, PT, PT, UP1, 0x80, 0x8 ;  /* 0x000000000008781c */ /* 0x000fe80003f4f018 */
[----:B------:R-:W-:Y:S07]  /*48e0*/  PLOP3.LUT P2, PT, P2, PT, PT, 0x8, 0x80 ;  /* 0x000000000080781c */ /* 0x000fee000174e170 */
[----:B------:R-:W-:Y:S11]  /*48f0*/  @P0 FSETP.EQ.AND P2, PT, R41, RZ, PT ;  /* 0x000000ff2900020b */ /* 0x000ff60003f42000 */
[----:B------:R-:W-:Y:S02]  /*4900*/  @!UPT UIADD3 URZ, UPT, UPT, URZ, URZ, URZ ;  /* 0x000000fffffff290 */ /* 0x000fe4000fffe0ff */
.L_x_80:
[----:B------:R-:W2:Y:S01]  /*4910*/  SYNCS.PHASECHK.TRANS64.TRYWAIT P0, [UR21+0x60], R4 ;  /* 0x00006004ff0075a7 */ /* 0x000ea20008001115 */
[----:B------:R-:W-:Y:S04]  /*4920*/  ELECT P1, URZ, PT ;  /* 0x0000000000ff782f */ /* 0x000fe80003820000 */
[----:B------:R-:W-:Y:S01]  /*4930*/  PLOP3.LUT P1, PT, P2, P1, PT, 0xf2, 0x2f ;  /* 0x00000000002f781c */ /* 0x000fe20001723e72 */
[----:B------:R-:W-:Y:S01]  /*4940*/  @!UPT UIADD3 URZ, UPT, UPT, URZ, URZ, URZ ;  /* 0x000000fffffff290 */ /* 0x000fe2000fffe0ff */
[----:B--2---:R-:W-:Y:S11]  /*4950*/  @!P0 BRA `(.L_x_81) ;  /* 0x0000005400148947 */ /* 0x004ff60003800000 */
.L_x_168:
[----:B------:R-:W-:Y:S01]  /*4960*/  @!P1 IADD3 R2, P0, PT, R12, 0x580, RZ ;  /* 0x000005800c029810 */ /* 0x000fe20007f1e0ff */
[----:B------:R-:W-:Y:S01]  /*4970*/  VOTEU.ALL UP0, P1 ;  /* 0x0000000000ff7886 */ /* 0x000fe20000800000 */
[----:B------:R-:W-:Y:S01]  /*4980*/  UMOV UR6, 0x0 ;  /* 0x0000000000067882 */ /* 0x000fe20000000000 */
[----:B------:R-:W-:Y:S01]  /*4990*/  UMOV UR7, 0x10000000 ;  /* 0x1000000000077882 */ /* 0x000fe20000000000 */
[----:B------:R-:W-:Y:S01]  /*49a0*/  @!P1 R2UR UR5, R2 ;  /* 0x00000000020592ca */ /* 0x000fe200000e0000 */
[----:B-1----:R-:W-:Y:S01]  /*49b0*/  @!P1 IMAD.X R0, RZ, RZ, R13, P0 ;  /* 0x000000ffff009224 */ /* 0x002fe200000e060d */
[----:B------:R-:W-:Y:S01]  /*49c0*/  @!UP0 UIADD3 UR32, UPT, UPT, UR21, 0x400, URZ ;  /* 0x0000040015208890 */ /* 0x000fe2000fffe0ff */
[----:B------:R-:W-:Y:S03]  /*49d0*/  VOTEU.ALL UP0, P1 ;  /* 0x0000000000ff7886 */ /* 0x000fe60000800000 */
[----:B------:R-:W-:Y:S01]  /*49e0*/  @!P1 R2UR UR4, R0 ;  /* 0x00000000000492ca */ /* 0x000fe200000e0000 */
[----:B------:R-:W-:Y:S06]  /*49f0*/  @!P1 IMAD.MOV.U32 R0, RZ, RZ, 0x2000 ;  /* 0x00002000ff009424 */ /* 0x000fec00078e00ff */
[----:B------:R-:W-:Y:S06]  /*4a00*/  IMAD.U32 R6, RZ, RZ, UR5 ;  /* 0x00000005ff067e24 */ /* 0x000fec000f8e00ff */
[----:B------:R-:W-:Y:S01]  /*4a10*/  IMAD.U32 R7, RZ, RZ, UR4 ;  /* 0x00000004ff077e24 */ /* 0x000fe2000f8e00ff */
[----:B------:R-:W-:Y:S04]  /*4a20*/  @!P1 R2UR UR4, R6 ;  /* 0x00000000060492ca */ /* 0x000fe800000e0000 */
[----:B------:R-:W-:Y:S11]  /*4a30*/  @!P1 R2UR UR5, R7 ;  /* 0x00000000070592ca */ /* 0x000ff600000e0000 */
[----:B------:R-:W-:Y:S02]  /*4a40*/  @!UPT UIADD3 URZ, UPT, UPT, URZ, URZ, URZ ;  /* 0x000000fffffff290 */ /* 0x000fe4000fffe0ff */
[----:B------:R1:W-:Y:S01]  /*4a50*/  @!UP0 UTMALDG.3D [UR32], [UR4], desc[UR6] ;  /* 0x00000620040085b4 */ /* 0x0003e20008011000 */
[----:B------:R1:W-:Y:S01]  /*4a60*/  @!P1 SYNCS.ARRIVE.TRANS64.RED.A0TR RZ, [UR21+0x40], R0 ;  /* 0x00004000ffff99a7 */ /* 0x0003e20008300415 */
[----:B------:R-:W-:Y:S01]  /*4a70*/  SYNCS.ARRIVE.TRANS64.RED.A1T0 RZ, [UR50], RZ ;  /* 0x000000ffffff79a7 */ /* 0x000fe20008100432 */
[----:B------:R-:W2:Y:S02]  /*4a80*/  SYNCS.PHASECHK.TRANS64.TRYWAIT P0, [UR21+0x68], R4 ;  /* 0x00006804ff0075a7 */ /* 0x000ea40008001115 */
[----:B-12---:R-:W-:Y:S05]  /*4a90*/  @!P0 BRA `(.L_x_82) ;  /* 0x0000005000dc8947 */ /* 0x006fea0003800000 */
.L_x_170:
[----:B------:R-:W-:Y:S01]  /*4aa0*/  @!P1 IADD3 R2, P0, PT, R12, 0x580, RZ ;  /* 0x000005800c029810 */ /* 0x000fe20007f1e0ff */
[----:B------:R-:W-:Y:S01]  /*4ab0*/  VOTEU.ALL UP0, P1 ;  /* 0x0000000000ff7886 */ /* 0x000fe20000800000 */
[----:B------:R-:W-:Y:S01]  /*4ac0*/  UMOV UR6, 0x0 ;  /* 0x0000000000067882 */ /* 0x000fe20000000000 */
[----:B------:R-:W-:Y:S01]  /*4ad0*/  UMOV UR7, 0x10000000 ;  /* 0x1000000000077882 */ /* 0x000fe20000000000 */
[----:B------:R-:W-:Y:S01]  /*4ae0*/  @!P1 R2UR UR5, R2 ;  /* 0x00000000020592ca */ /* 0x000fe200000e0000 */
[----:B------:R-:W-:Y:S01]  /*4af0*/  @!P1 IMAD.X R0, RZ, RZ, R13, P0 ;  /* 0x000000ffff009224 */ /* 0x000fe200000e060d */
[----:B------:R-:W-:Y:S02]  /*4b00*/  @!UP0 UIADD3 UR26, UPT, UPT, UR34, 0x40, URZ ;  /* 0x00000040221a8890 */ /* 0x000fe4000fffe0ff */
[----:B------:R-:W-:Y:S02]  /*4b10*/  @!UP0 UIADD3 UR24, UPT, UPT, UR21, 0x2400, URZ ;  /* 0x0000240015188890 */ /* 0x000fe4000fffe0ff */
[----:B------:R-:W-:Y:S01]  /*4b20*/  @!P1 R2UR UR4, R0 ;  /* 0x00000000000492ca */ /* 0x000fe200000e0000 */
[----:B------:R-:W-:Y:S01]  /*4b30*/  VOTEU.ALL UP0, P1 ;  /* 0x0000000000ff7886 */ /* 0x000fe20000800000 */
[----:B------:R-:W-:Y:S01]  /*4b40*/  @!P1 IMAD.MOV.U32 R0, RZ, RZ, 0x2000 ;  /* 0x00002000ff009424 */ /* 0x000fe200078e00ff */
[----:B------:R-:W-:Y:S01]  /*4b50*/  UMOV UR27, UR35 ;  /* 0x00000023001b7c82 */ /* 0x000fe20008000000 */
[----:B------:R-:W-:Y:S03]  /*4b60*/  UMOV UR28, UR36 ;  /* 0x00000024001c7c82 */ /* 0x000fe60008000000 */
        /* <DEDUP_REMOVED lines=8> */
[----:B------:R-:W4:Y:S02]  /*4bf0*/  SYNCS.PHASECHK.TRANS64.TRYWAIT P0, [UR21+0x70], R4 ;  /* 0x00007004ff0075a7 */ /* 0x000f240008001115 */
[----:B--2-4-:R-:W-:Y:S05]  /*4c00*/  @!P0 BRA `(.L_x_83) ;  /* 0x0000005000988947 */ /* 0x014fea0003800000 */
.L_x_172:
[----:B------:R-:W-:Y:S01]  /*4c10*/  @!P1 IADD3 R2, P0, PT, R12, 0x580, RZ ;  /* 0x000005800c029810 */ /* 0x000fe20007f1e0ff */
[----:B------:R-:W-:Y:S01]  /*4c20*/  VOTEU.ALL UP0, P1 ;  /* 0x0000000000ff7886 */ /* 0x000fe20000800000 */
[----:B------:R-:W-:Y:S01]  /*4c30*/  UMOV UR6, 0x0 ;  /* 0x0000000000067882 */ /* 0x000fe20000000000 */
[----:B------:R-:W-:Y:S01]  /*4c40*/  UMOV UR7, 0x10000000 ;  /* 0x1000000000077882 */ /* 0x000fe20000000000 */
[----:B------:R-:W-:Y:S01]  /*4c50*/  @!P1 R2UR UR5, R2 ;  /* 0x00000000020592ca */ /* 0x000fe200000e0000 */
[----:B------:R-:W-:Y:S01]  /*4c60*/  @!P1 IMAD.X R0, RZ, RZ, R13, P0 ;  /* 0x000000ffff009224 */ /* 0x000fe200000e060d */
[----:B------:R-:W-:Y:S01]  /*4c70*/  @!UP0 UIADD3 UR18, UPT, UPT, UR34, 0x80, URZ ;  /* 0x0000008022128890 */ /* 0x000fe2000fffe0ff */
[----:B------:R-:W-:Y:S01]  /*4c80*/  VIADD R10, R10, 0x1 ;  /* 0x000000010a0a7836 */ /* 0x000fe20000000000 */
        /* <DEDUP_REMOVED lines=16> */
.L_x_174:
[----:B------:R-:W-:Y:S01]  /*4d90*/  @!P1 IADD3 R2, P0, PT, R12, 0x580, RZ ;  /* 0x000005800c029810 */ /* 0x000fe20007f1e0ff */
[----:B------:R-:W-:Y:S01]  /*4da0*/  VOTEU.ALL UP0, P1 ;  /* 0x0000000000ff7886 */ /* 0x000fe20000800000 */
[----:B------:R-:W-:Y:S01]  /*4db0*/  UMOV UR6, 0x0 ;  /* 0x0000000000067882 */ /* 0x000fe20000000000 */
[----:B------:R-:W-:Y:S01]  /*4dc0*/  UMOV UR7, 0x10000000 ;  /* 0x1000000000077882 */ /* 0x000fe20000000000 */
[----:B------:R-:W-:Y:S01]  /*4dd0*/  @!P1 R2UR UR5, R2 ;  /* 0x00000000020592ca */ /* 0x000fe200000e0000 */
[----:B------:R-:W-:Y:S01]  /*4de0*/  @!P1 IMAD.X R0, RZ, RZ, R13, P0 ;  /* 0x000000ffff009224 */ /* 0x000fe200000e060d */
[----:B------:R-:W-:Y:S01]  /*4df0*/  @!UP0 UIADD3 UR10, UPT, UPT, UR34, 0xc0, URZ ;  /* 0x000000c0220a8890 */ /* 0x000fe2000fffe0ff */
[----:B------:R-:W-:Y:S01]  /*4e00*/  R2UR UR18, R83 ;  /* 0x00000000531272ca */ /* 0x000fe200000e0000 */
[----:B------:R-:W-:Y:S01]  /*4e10*/  @!UP0 UIADD3 UR8, UPT, UPT, UR21, 0x6400, URZ ;  /* 0x0000640015088890 */ /* 0x000fe2000fffe0ff */
[----:B------:R-:W-:Y:S01]  /*4e20*/  R2UR UR16, R84 ;  /* 0x00000000541072ca */ /* 0x000fe200000e0000 */
[----:B------:R-:W-:Y:S01]  /*4e30*/  @!UP0 UIADD3 UR9, UPT, UPT, UR21, 0x58, URZ ;  /* 0x0000005815098890 */ /* 0x000fe2000fffe0ff */
[----:B------:R-:W-:Y:S01]  /*4e40*/  @!P1 R2UR UR4, R0 ;  /* 0x00000000000492ca */ /* 0x000fe200000e0000 */
[----:B------:R-:W-:Y:S01]  /*4e50*/  VOTEU.ALL UP0, P1 ;  /* 0x0000000000ff7886 */ /* 0x000fe20000800000 */
[----:B------:R-:W-:Y:S01]  /*4e60*/  UMOV UR11, UR35 ;  /* 0x00000023000b7c82 */ /* 0x000fe20008000000 */
[----:B------:R-:W-:Y:S01]  /*4e70*/  UMOV UR12, UR36 ;  /* 0x00000024000c7c82 */ /* 0x000fe20008000000 */
[C---:B------:R-:W-:Y:S01]  /*4e80*/  ISETP.NE.AND P0, PT, R10.reuse, 0x2, PT ;  /* 0x000000020a00780c */ /* 0x040fe20003f05270 */
[----:B------:R-:W-:Y:S01]  /*4e90*/  UMOV UR36, UR29 ;  /* 0x0000001d00247c82 */ /* 0x000fe20008000000 */
[----:B-1----:R-:W-:Y:S01]  /*4ea0*/  IMAD.U32 R4, RZ, RZ, UR5 ;  /* 0x00000005ff047e24 */ /* 0x002fe2000f8e00ff */
[----:B------:R-:W-:Y:S01]  /*4eb0*/  LOP3.LUT R11, R11, 0x1, RZ, 0x3c, !PT ;  /* 0x000000010b0b7812 */ /* 0x000fe200078e3cff */
[----:B------:R-:W-:Y:S01]  /*4ec0*/  UPLOP3.LUT UP4, UPT, UPT, UPT, UPT, 0x80, 0x8 ;  /* 0x000000000008789c */ /* 0x000fe20003f8f070 */
[----:B------:R-:W-:Y:S01]  /*4ed0*/  SEL R0, RZ, 0x1, P0 ;  /* 0x00000001ff007807 */ /* 0x000fe20000000000 */
[----:B------:R-:W-:Y:S01]  /*4ee0*/  UIADD3 UR31, UPT, UPT, UR13, UR18, URZ ;  /* 0x000000120d1f7290 */ /* 0x000fe2000fffe0ff */
[----:B------:R-:W-:Y:S01]  /*4ef0*/  SEL R10, R10, RZ, P0 ;  /* 0x000000ff0a0a7207 */ /* 0x000fe20000000000 */
[----:B------:R-:W-:Y:S01]  /*4f00*/  UIADD3 UR30, UPT, UPT, UR14, UR16, URZ ;  /* 0x000000100e1e7290 */ /* 0x000fe2000fffe0ff */
[----:B------:R-:W-:Y:S01]  /*4f10*/  IMAD.U32 R5, RZ, RZ, UR4 ;  /* 0x00000004ff057e24 */ /* 0x000fe2000f8e00ff */
[----:B------:R-:W-:Y:S02]  /*4f20*/  @!P1 R2UR UR4, R4 ;  /* 0x00000000040492ca */ /* 0x000fe400000e0000 */
[----:B------:R-:W-:Y:S02]  /*4f30*/  LOP3.LUT R9, R9, R0, RZ, 0x3c, !PT ;  /* 0x0000000009097212 */ /* 0x000fe400078e3cff */
[----:B------:R-:W-:Y:S11]  /*4f40*/  @!P1 R2UR UR5, R5 ;  /* 0x00000000050592ca */ /* 0x000ff600000e0000 */
[----:B------:R-:W-:Y:S02]  /*4f50*/  @!UPT UIADD3 URZ, UPT, UPT, URZ, URZ, URZ ;  /* 0x000000fffffff290 */ /* 0x000fe4000fffe0ff */
[----:B------:R1:W-:Y:S01]  /*4f60*/  @!UP0 UTMALDG.3D [UR8], [UR4], desc[UR6] ;  /* 0x00000608040085b4 */ /* 0x0003e20008011000 */
[----:B------:R1:W-:Y:S01]  /*4f70*/  @!P1 SYNCS.ARRIVE.TRANS64.RED.A0TR RZ, [UR21+0x58], R3 ;  /* 0x00005803ffff99a7 */ /* 0x0003e20008300415 */
[----:B------:R-:W-:Y:S01]  /*4f80*/  SYNCS.ARRIVE.TRANS64.RED.A1T0 RZ, [UR43], RZ ;  /* 0x000000ffffff79a7 */ /* 0x000fe2000810042b */
[----:B------:R-:W-:Y:S05]  /*4f90*/  BRA.U UP2, `(.L_x_85) ;  /* 0xfffffff102587547 */ /* 0x000fea000b83ffff */
[----:B-1----:R-:W-:-:S04]  /*4fa0*/  SHF.L.U32 R3, R11, 0x1f, RZ ;  /* 0x0000001f0b037819 */ /* 0x002fc800000006ff */
[----:B------:R-:W1:Y:S02]  /*4fb0*/  SYNCS.PHASECHK.TRANS64.TRYWAIT P0, [UR21+0x60], R3 ;  /* 0x00006003ff0075a7 */ /* 0x000e640008001115 */
[----:B-1----:R-:W-:Y:S05]  /*4fc0*/  @!P0 BRA `(.L_x_86) ;  /* 0x0000004c00d88947 */ /* 0x002fea0003800000 */
.L_x_176:
[----:B------:R-:W2:Y:S02]  /*4fd0*/  SYNCS.PHASECHK.TRANS64.TRYWAIT P0, [UR21+0x68], R3 ;  /* 0x00006803ff0075a7 */ /* 0x000ea40008001115 */
[----:B--2---:R-:W-:Y:S05]  /*4fe0*/  @!P0 BRA `(.L_x_87) ;  /* 0x0000004c00e88947 */ /* 0x004fea0003800000 */
.L_x_178:
[----:B------:R-:W2:Y:S02]  /*4ff0*/  SYNCS.PHASECHK.TRANS64.TRYWAIT P0, [UR21+0x70], R3 ;  /* 0x00007003ff0075a7 */ /* 0x000ea40008001115 */
[----:B--2---:R-:W-:Y:S05]  /*5000*/  @!P0 BRA `(.L_x_88) ;  /* 0x0000004c00f88947 */ /* 0x004fea0003800000 */
.L_x_180:
[----:B-1----:R-:W-:-:S07]  /*5010*/  MOV R0, UR21 ;  /* 0x0000001500007c02 */ /* 0x002fce0008000f00 */
.L_x_89:
[----:B-1----:R-:W-:-:S04]  /*5020*/  SHF.L.U32 R3, R11, 0x1f, RZ ;  /* 0x0000001f0b037819 */ /* 0x002fc800000006ff */
[----:B------:R1:W2:Y:S03]  /*5030*/  SYNCS.PHASECHK.TRANS64.TRYWAIT P0, [R0+URZ+0x78], R3 ;  /* 0x00007803000075a7 */ /* 0x0002a600080011ff */
[----:B--2---:R-:W-:Y:S05]  /*5040*/  @!P0 NANOSLEEP.SYNCS 0x989680 ;  /* 0x009896800000895d */ /* 0x004fea0003900000 */
[----:B------:R-:W2:Y:S02]  /*5050*/  @!P0 SYNCS.PHASECHK.TRANS64 P0, [R0+URZ+0x78], R3 ;  /* 0x00007803000085a7 */ /* 0x000ea400080010ff */
[----:B--23--:R-:W-:Y:S05]  /*5060*/  @P0 EXIT ;  /* 0x000000000000094d */ /* 0x00cfea0003800000 */
[----:B------:R-:W-:Y:S05]  /*5070*/  BRA `(.L_x_89) ;  /* 0xfffffffc00e87947 */ /* 0x000fea000383ffff */
.L_x_74:
[----:B------:R-:W-:-:S06]  /*5080*/  UISETP.GE.AND UP0, UPT, UR18, 0x4, UPT ;  /* 0x000000041200788c */ /* 0x000fcc000bf06270 */
[----:B------:R-:W-:-:S13]  /*5090*/  PLOP3.LUT P0, PT, PT, PT, UP0, 0x80, 0x8 ;  /* 0x000000000008781c */ /* 0x000fda0003f0f008 */
[----:B-1----:R-:W-:Y:S05]  /*50a0*/  @!P0 EXIT ;  /* 0x000000000000894d */ /* 0x002fea0003800000 */
[----:B------:R-:W1:Y:S08]  /*50b0*/  S2UR UR4, SR_CgaCtaId ;  /* 0x00000000000479c3 */ /* 0x000e700000008800 */
[----:B------:R-:W-:Y:S01]  /*50c0*/  BAR.SYNC.DEFER_BLOCKING 0x6, 0xa0 ;  /* 0x0182800000007b1d */ /* 0x000fe20000010000 */
[C---:B------:R-:W-:Y:S01]  /*50d0*/  IMAD.SHL.U32 R5, R94.reuse, 0x40, RZ ;  /* 0x000000405e057824 */ /* 0x040fe200078e00ff */
[----:B------:R-:W-:Y:S01]  /*50e0*/  SHF.R.U32.HI R3, RZ, 0x1, R94 ;  /* 0x00000001ff037819 */ /* 0x000fe2000001165e */
[C---:B------:R-:W-:Y:S01]  /*50f0*/  IMAD.U32 R37, R94.reuse, 0x10000, RZ ;  /* 0x000100005e257824 */ /* 0x040fe200078e00ff */
[C---:B------:R-:W-:Y:S01]  /*5100*/  R2P PR, R94.reuse, 0x6 ;  /* 0x000000065e007804 */ /* 0x040fe20000000000 */
[----:B------:R-:W-:Y:S01]  /*5110*/  IMAD.SHL.U32 R80, R94, 0x20, RZ ;  /* 0x000000205e507824 */ /* 0x000fe200078e00ff */
[----:B------:R-:W-:-:S02]  /*5120*/  UMOV UR44, 0x400 ;  /* 0x00000400002c7882 */ /* 0x000fc40000000000 */
[----:B------:R-:W2:Y:S01]  /*5130*/  LDC.64 R78, c[0x0][0x8b0] ;  /* 0x00022c00ff4e7b82 */ /* 0x000ea20000000a00 */
[C---:B------:R-:W-:Y:S01]  /*5140*/  LOP3.LUT R2, R5.reuse, 0x1c0, RZ, 0xc0, !PT ;  /* 0x000001c005027812 */ /* 0x040fe200078ec0ff */
[----:B------:R-:W-:Y:S01]  /*5150*/  IMAD.MOV.U32 R92, RZ, RZ, 0x20 ;  /* 0x00000020ff5c7424 */ /* 0x000fe200078e00ff */
[----:B------:R-:W-:Y:S01]  /*5160*/  LOP3.LUT R5, R5, 0x200, RZ, 0xc0, !PT ;  /* 0x0000020005057812 */ /* 0x000fe200078ec0ff */
[----:B------:R-:W-:Y:S01]  /*5170*/  IMAD.MOV.U32 R91, RZ, RZ, 0x1 ;  /* 0x00000001ff5b7424 */ /* 0x000fe200078e00ff */
[----:B------:R-:W-:Y:S01]  /*5180*/  LOP3.LUT R3, R2, 0x8, R3, 0xf8, !PT ;  /* 0x0000000802037812 */ /* 0x000fe200078ef803 */
[----:B------:R-:W-:Y:S01]  /*5190*/  IMAD.SHL.U32 R2, R94, 0x8, RZ ;  /* 0x000000085e027824 */ /* 0x000fe200078e00ff */
[----:B------:R-:W-:Y:S01]  /*51a0*/  LOP3.LUT R37, R37, 0x600000, RZ, 0xc0, !PT ;  /* 0x0060000025257812 */ /* 0x000fe200078ec0ff */
[----:B------:R-:W3:Y:S01]  /*51b0*/  LDC.64 R76, c[0x0][0x8a8] ;  /* 0x00022a00ff4c7b82 */ /* 0x000ee20000000a00 */
[----:B------:R-:W-:Y:S01]  /*51c0*/  LOP3.LUT R80, R5, 0xc00, R80, 0xf8, !PT ;  /* 0x00000c0005507812 */ /* 0x000fe200078ef850 */
[----:B------:R-:W-:Y:S01]  /*51d0*/  IMAD.MOV.U32 R36, RZ, RZ, RZ ;  /* 0x000000ffff247224 */ /* 0x000fe200078e00ff */
[----:B------:R-:W-:Y:S01]  /*51e0*/  LOP3.LUT R3, R3, 0x38, R2, 0x78, !PT ;  /* 0x0000003803037812 */ /* 0x000fe200078e7802 */
[----:B------:R-:W-:Y:S01]  /*51f0*/  IMAD.MOV.U32 R90, RZ, RZ, RZ ;  /* 0x000000ffff5a7224 */ /* 0x000fe200078e00ff */
[----:B------:R-:W-:-:S02]  /*5200*/  SEL R93, R92, 0xffffffe0, !P2 ;  /* 0xffffffe05c5d7807 */ /* 0x000fc40005000000 */
[----:B------:R-:W-:Y:S02]  /*5210*/  CS2R R88, SRZ ;  /* 0x0000000000587805 */ /* 0x000fe4000001ff00 */
[----:B------:R-:W-:Y:S01]  /*5220*/  LOP3.LUT R80, R80, R3, RZ, 0xfc, !PT ;  /* 0x0000000350507212 */ /* 0x000fe200078efcff */
[----:B-1----:R-:W-:Y:S01]  /*5230*/  ULEA UR44, UR4, UR44, 0x18 ;  /* 0x0000002c042c7291 */ /* 0x002fe2000f8ec0ff */
[----:B------:R-:W-:Y:S01]  /*5240*/  LOP3.LUT R94, R94, 0x60, RZ, 0xc0, !PT ;  /* 0x000000605e5e7812 */ /* 0x000fe200078ec0ff */
[----:B------:R-:W1:Y:S01]  /*5250*/  LDCU UR59, c[0x0][0x370] ;  /* 0x00006e00ff3b77ac */ /* 0x000e620008000800 */
[----:B------:R-:W-:Y:S01]  /*5260*/  SEL R92, R92, 0xffffffe0, !P1 ;  /* 0xffffffe05c5c7807 */ /* 0x000fe20004800000 */
[----:B------:R-:W-:Y:S01]  /*5270*/  UIADD3 UR4, UPT, UPT, UR44, 0x400, URZ ;  /* 0x000004002c047890 */ /* 0x000fe2000fffe0ff */
[----:B------:R-:W4:Y:S04]  /*5280*/  LDCU UR43, c[0x0][0xb0c] ;  /* 0x00016180ff2b77ac */ /* 0x000f280008000800 */
[----:B------:R-:W1:Y:S01]  /*5290*/  LDS R0, [UR44+0x140] ;  /* 0x0001402cff007984 */ /* 0x000e620008000800 */
[----:B------:R-:W-:Y:S01]  /*52a0*/  IMAD.U32 R86, RZ, RZ, UR4 ;  /* 0x00000004ff567e24 */ /* 0x000fe2000f8e00ff */
[----:B------:R-:W1:Y:S01]  /*52b0*/  LDCU UR39, c[0x0][0xb30] ;  /* 0x00016600ff2777ac */ /* 0x000e620008000800 */
[----:B------:R-:W1:Y:S01]  /*52c0*/  LDCU.64 UR56, c[0x0][0x888] ;  /* 0x00011100ff3877ac */ /* 0x000e620008000a00 */
[----:B------:R-:W1:Y:S01]  /*52d0*/  LDCU.64 UR40, c[0x0][0xb28] ;  /* 0x00016500ff2877ac */ /* 0x000e620008000a00 */
[----:B------:R-:W1:Y:S01]  /*52e0*/  LDCU.64 UR62, c[0x0][0x890] ;  /* 0x00011200ff3e77ac */ /* 0x000e620008000a00 */
[----:B------:R-:W1:Y:S01]  /*52f0*/  LDCU.128 UR52, c[0x0][0xb10] ;  /* 0x00016200ff3477ac */ /* 0x000e620008000c00 */
[----:B------:R-:W1:Y:S01]  /*5300*/  LDCU UR58, c[0x0][0x374] ;  /* 0x00006e80ff3a77ac */ /* 0x000e620008000800 */
[----:B------:R-:W-:Y:S01]  /*5310*/  UMOV UR47, URZ ;  /* 0x000000ff002f7c82 */ /* 0x000fe20008000000 */
[----:B------:R-:W-:Y:S01]  /*5320*/  UMOV UR46, URZ ;  /* 0x000000ff002e7c82 */ /* 0x000fe20008000000 */
[----:B-1234-:R-:W-:-:S07]  /*5330*/  IMAD.IADD R37, R0, 0x1, R37 ;  /* 0x0000000100257824 */ /* 0x01efce00078e0225 */
.L_x_133:
[C---:B------:R-:W-:Y:S02]  /*5340*/  LEA R3, R88.reuse, UR44, 0x3 ;  /* 0x0000002c58037c11 */ /* 0x040fe4000f8e18ff */
[----:B------:R-:W-:Y:S02]  /*5350*/  SHF.L.U32 R0, R89, 0x1f, RZ ;  /* 0x0000001f59007819 */ /* 0x000fe400000006ff */
[----:B------:R-:W-:Y:S02]  /*5360*/  LEA R5, R88, UR44, 0x4 ;  /* 0x0000002c58057c11 */ /* 0x000fe4000f8e20ff */
[----:B-1----:R-:W1:Y:S02]  /*5370*/  SYNCS.PHASECHK.TRANS64.TRYWAIT P0, [R3+URZ+0x90], R0 ;  /* 0x00009000030075a7 */ /* 0x002e6400080011ff */
[----:B-1----:R-:W-:Y:S05]  /*5380*/  @!P0 BRA `(.L_x_90) ;  /* 0x0000004c00308947 */ /* 0x002fea0003800000 */
.L_x_181:
[----:B------:R-:W2:Y:S01]  /*5390*/  LDS.128 R4, [R5+0x120] ;  /* 0x0001200005047984 */ /* 0x000ea20000000c00 */
[----:B------:R-:W-:Y:S01]  /*53a0*/  UISETP.GE.AND UP0, UPT, UR42, 0x1, UPT ;  /* 0x000000012a00788c */ /* 0x000fe2000bf06270 */
[----:B------:R-:W-:Y:S01]  /*53b0*/  @!PT LDS RZ, [RZ] ;  /* 0x00000000fffff984 */ /* 0x000fe20000000800 */
[----:B------:R-:W-:Y:S01]  /*53c0*/  @!PT LDS RZ, [RZ] ;  /* 0x00000000fffff984 */ /* 0x000fe20000000800 */
[----:B------:R-:W-:Y:S01]  /*53d0*/  @!PT LDS RZ, [RZ] ;  /* 0x00000000fffff984 */ /* 0x000fe20000000800 */
[----:B------:R-:W-:Y:S01]  /*53e0*/  @!PT LDS RZ, [RZ] ;  /* 0x00000000fffff984 */ /* 0x000fe20000000800 */
[----:B------:R3:W-:Y:S06]  /*53f0*/  MEMBAR.ALL.CTA ;  /* 0x0000000000007992 */ /* 0x0007ec0000008000 */
[----:B---3--:R-:W3:Y:S01]  /*5400*/  FENCE.VIEW.ASYNC.S ;  /* 0x00000000000073c6 */ /* 0x008ee20000000000 */
[----:B--2---:R-:W-:Y:S11]  /*5410*/  LOP3.LUT P0, RZ, R6, 0x1, RZ, 0xc0, !PT ;  /* 0x0000000106ff7812 */ /* 0x004ff6000780c0ff */
[----:B------:R-:W-:Y:S02]  /*5420*/  @!UPT UIADD3 URZ, UPT, UPT, URZ, URZ, URZ ;  /* 0x000000fffffff290 */ /* 0x000fe4000fffe0ff */
[----:B---3--:R-:W-:Y:S01]  /*5430*/  VOTEU.ANY UP1, P0 ;  /* 0x0000000000ff7886 */ /* 0x008fe20000020100 */
[----:B------:R-:W-:Y:S01]  /*5440*/  PLOP3.LUT P0, PT, PT, PT, UP1, 0x80, 0x8 ;  /* 0x000000000008781c */ /* 0x000fe20003f0f018 */
[----:B------:R-:W-:Y:S11]  /*5450*/  UP2UR UR61, UPR, URZ, 0x2 ;  /* 0x00000002ff3d7883 */ /* 0x000ff60008000000 */
[----:B------:R-:W-:Y:S01]  /*5460*/  @!UPT UIADD3 URZ, UPT, UPT, URZ, URZ, URZ ;  /* 0x000000fffffff290 */ /* 0x000fe2000fffe0ff */
[----:B-1----:R-:W-:Y:S02]  /*5470*/  @P0 SHF.R.U32.HI R0, RZ, 0x10, R5 ;  /* 0x00000010ff000819 */ /* 0x002fe40000011605 */
        /* <DEDUP_REMOVED lines=12> */
[----:B------:R-:W2:Y:S01]  /*5540*/  LDCU UR12, c[0x0][0xb20] ;  /* 0x00016400ff0c77ac */ /* 0x000ea20008000800 */
[----:B------:R-:W-:Y:S02]  /*5550*/  UIMAD.WIDE.U32 UR4, UR58, UR55, URZ ;  /* 0x000000373a0472a5 */ /* 0x000fe4000f8e00ff */
[----:B------:R-:W-:Y:S02]  /*5560*/  UIMAD.WIDE.U32 UR6, UR59, UR52, URZ ;  /* 0x000000343b0672a5 */ /* 0x000fe4000f8e00ff */
[----:B------:R-:W-:Y:S02]  /*5570*/  UISETP.NE.AND UP0, UPT, UR54, 0x1, UPT ;  /* 0x000000013600788c */ /* 0x000fe4000bf05270 */
[----:B------:R-:W-:Y:S02]  /*5580*/  UIMAD.WIDE.U32 UR8, UR37, UR55, URZ ;  /* 0x00000037250872a5 */ /* 0x000fe4000f8e00ff */
[----:B------:R-:W-:Y:S02]  /*5590*/  UIMAD.WIDE.U32 UR10, UR38, UR52, URZ ;  /* 0x00000034260a72a5 */ /* 0x000fe4000f8e00ff */
[----:B------:R-:W-:Y:S02]  /*55a0*/  UISETP.NE.AND UP1, UPT, UR43, 0x1, UPT ;  /* 0x000000012b00788c */ /* 0x000fe4000bf25270 */
[----:B------:R-:W-:Y:S01]  /*55b0*/  UISETP.NE.AND UP2, UPT, UR42, 0x1, UPT ;  /* 0x000000012a00788c */ /* 0x000fe2000bf45270 */
[----:B------:R-:W-:Y:S02]  /*55c0*/  UMOV UR4, UR5 ;  /* 0x0000000500047c82 */ /* 0x000fe40008000000 */
[----:B--2---:R-:W-:Y:S03]  /*55d0*/  USHF.R.U32.HI UR5, URZ, UR12, UR4 ;  /* 0x0000000cff057299 */ /* 0x004fe60008011604 */
[----:B------:R-:W-:Y:S02]  /*55e0*/  UMOV UR4, UR7 ;  /* 0x0000000700047c82 */ /* 0x000fe40008000000 */
[----:B------:R-:W-:Y:S02]  /*55f0*/  USHF.R.U32.HI UR7, URZ, UR53, UR4 ;  /* 0x00000035ff077299 */ /* 0x000fe40008011604 */
[----:B------:R-:W-:Y:S02]  /*5600*/  USEL UR4, UR58, UR5, !UP0 ;  /* 0x000000053a047287 */ /* 0x000fe4000c000000 */
[----:B------:R-:W-:Y:S01]  /*5610*/  USEL UR7, UR59, UR7, !UP1 ;  /* 0x000000073b077287 */ /* 0x000fe2000c800000 */
[----:B------:R-:W-:Y:S01]  /*5620*/  UMOV UR5, UR9 ;  /* 0x0000000900057c82 */ /* 0x000fe20008000000 */
[----:B------:R-:W-:Y:S02]  /*5630*/  UIMAD.WIDE.U32 UR8, UR4, UR40, URZ ;  /* 0x00000028040872a5 */ /* 0x000fe4000f8e00ff */
[----:B------:R-:W-:Y:S03]  /*5640*/  USHF.R.U32.HI UR6, URZ, UR12, UR5 ;  /* 0x0000000cff067299 */ /* 0x000fe60008011605 */
[----:B------:R-:W-:Y:S01]  /*5650*/  UMOV UR5, UR11 ;  /* 0x0000000b00057c82 */ /* 0x000fe20008000000 */
[----:B------:R-:W-:Y:S02]  /*5660*/  UIMAD.WIDE.U32 UR10, UR7, UR40, URZ ;  /* 0x00000028070a72a5 */ /* 0x000fe4000f8e00ff */
[----:B------:R-:W-:Y:S02]  /*5670*/  USHF.R.U32.HI UR12, URZ, UR53, UR5 ;  /* 0x00000035ff0c7299 */ /* 0x000fe40008011605 */
[----:B------:R-:W-:Y:S01]  /*5680*/  USEL UR6, UR37, UR6, !UP0 ;  /* 0x0000000625067287 */ /* 0x000fe2000c000000 */
[----:B------:R-:W-:Y:S02]  /*5690*/  UMOV UR5, UR9 ;  /* 0x0000000900057c82 */ /* 0x000fe40008000000 */
[----:B------:R-:W-:Y:S01]  /*56a0*/  UMOV UR10, UR11 ;  /* 0x0000000b000a7c82 */ /* 0x000fe20008000000 */
[----:B------:R-:W-:Y:S02]  /*56b0*/  @UP2 USHF.R.U32.HI UR4, URZ, UR41, UR5 ;  /* 0x00000029ff042299 */ /* 0x000fe40008011605 */
[----:B------:R-:W-:Y:S02]  /*56c0*/  @UP2 USHF.R.U32.HI UR7, URZ, UR41, UR10 ;  /* 0x00000029ff072299 */ /* 0x000fe4000801160a */
[----:B------:R-:W-:Y:S02]  /*56d0*/  UIMAD UR4, UR42, UR4, URZ ;  /* 0x000000042a0472a4 */ /* 0x000fe4000f8e02ff */
[----:B------:R-:W-:Y:S02]  /*56e0*/  UIMAD.WIDE.U32 UR10, UR6, UR40, URZ ;  /* 0x00000028060a72a5 */ /* 0x000fe4000f8e00ff */
[----:B------:R-:W-:Y:S02]  /*56f0*/  USEL UR5, UR38, UR12, !UP1 ;  /* 0x0000000c26057287 */ /* 0x000fe4000c800000 */
[----:B------:R-:W-:Y:S02]  /*5700*/  UIMAD UR8, UR42, UR7, URZ ;  /* 0x000000072a0872a4 */ /* 0x000fe4000f8e02ff */
[----:B------:R-:W-:Y:S03]  /*5710*/  UISETP.GE.AND UP0, UPT, UR6, UR4, UPT ;  /* 0x000000040600728c */ /* 0x000fe6000bf06270 */
[----:B------:R-:W-:Y:S01]  /*5720*/  UMOV UR4, UR11 ;  /* 0x0000000b00047c82 */ /* 0x000fe20008000000 */
[----:B------:R-:W-:Y:S02]  /*5730*/  UISETP.GE.OR UP0, UPT, UR5, UR8, UP0 ;  /* 0x000000080500728c */ /* 0x000fe40008706670 */
[----:B------:R-:W-:Y:S02]  /*5740*/  USHF.R.U32.HI UR4, URZ, UR41, UR4 ;  /* 0x00000029ff047299 */ /* 0x000fe40008011604 */
[----:B------:R-:W-:Y:S02]  /*5750*/  UIMAD.WIDE.U32 UR8, UR5, UR40, URZ ;  /* 0x00000028050872a5 */ /* 0x000fe4000f8e00ff */
[----:B------:R-:W-:Y:S02]  /*5760*/  USEL UR11, UR6, UR4, !UP2 ;  /* 0x00000004060b7287 */ /* 0x000fe4000d000000 */
[----:B------:R-:W-:Y:S02]  /*5770*/  UIADD3 UR8, UPT, UPT, -UR5, URZ, URZ ;  /* 0x000000ff05087290 */ /* 0x000fe4000fffe1ff */
[----:B------:R-:W-:Y:S01]  /*5780*/  UIADD3 UR10, UPT, UPT, -UR11, URZ, URZ ;  /* 0x000000ff0b0a7290 */ /* 0x000fe2000fffe1ff */
[----:B------:R-:W-:Y:S01]  /*5790*/  @!UP0 UMOV UR4, UR9 ;  /* 0x0000000900048c82 */ /* 0x000fe20008000000 */
[----:B------:R-:W-:Y:S02]  /*57a0*/  UIADD3 UR9, UPT, UPT, -UR6, URZ, URZ ;  /* 0x000000ff06097290 */ /* 0x000fe4000fffe1ff */
[----:B------:R-:W-:Y:S02]  /*57b0*/  @!UP0 USHF.R.U32.HI UR4, URZ, UR41, UR4 ;  /* 0x00000029ff048299 */ /* 0x000fe40008011604 */
[----:B------:R-:W-:Y:S02]  /*57c0*/  UIMAD UR10, UR42, UR10, UR6 ;  /* 0x0000000a2a0a72a4 */ /* 0x000fe4000f8e0206 */
[----:B------:R-:W-:Y:S04]  /*57d0*/  @!UP0 USEL UR4, UR5, UR4, !UP2 ;  /* 0x0000000405048287 */ /* 0x000fe8000d000000 */
[----:B------:R-:W-:Y:S02]  /*57e0*/  @!UP0 UIMAD UR10, UR7, UR10, UR4 ;  /* 0x0000000a070a82a4 */ /* 0x000fe4000f8e0204 */
[----:B------:R-:W-:Y:S02]  /*57f0*/  @!UP0 UIADD3 UR11, UPT, UPT, UR11, -UR4, URZ ;  /* 0x800000040b0b8290 */ /* 0x000fe4000fffe0ff */
[----:B------:R-:W-:Y:S02]  /*5800*/  UIMAD UR7, UR43, UR8, UR38 ;  /* 0x000000082b0772a4 */ /* 0x000fe4000f8e0226 */
[----:B------:R-:W-:Y:S02]  /*5810*/  @!UP0 UIMAD UR6, UR11, UR42, UR5 ;  /* 0x0000002a0b0682a4 */ /* 0x000fe4000f8e0205 */
[----:B------:R-:W-:Y:S01]  /*5820*/  UIMAD UR4, UR54, UR9, UR37 ;  /* 0x00000009360472a4 */ /* 0x000fe2000f8e0225 */
[----:B------:R-:W-:Y:S02]  /*5830*/  @!UP0 UMOV UR5, UR10 ;  /* 0x0000000a00058c82 */ /* 0x000fe40008000000 */
[----:B------:R-:W-:Y:S02]  /*5840*/  UIMAD UR38, UR5, UR43, UR7 ;  /* 0x0000002b052672a4 */ /* 0x000fe4000f8e0207 */
[----:B------:R-:W-:Y:S11]  /*5850*/  UIMAD UR37, UR6, UR54, UR4 ;  /* 0x00000036062572a4 */ /* 0x000ff6000f8e0204 */
[----:B------:R-:W-:Y:S01]  /*5860*/  @!UPT UIADD3 URZ, UPT, UPT, URZ, URZ, URZ ;  /* 0x000000fffffff290 */ /* 0x000fe2000fffe0ff */
.L_x_91:
[----:B------:R-:W-:Y:S01]  /*5870*/  UISETP.NE.AND UP0, UPT, UR39, 0x1, UPT ;  /* 0x000000012700788c */ /* 0x000fe2000bf05270 */
[----:B------:R-:W-:Y:S01]  /*5880*/  LOP3.LUT P0, RZ, R86, 0x3f0, RZ, 0xc0, !PT ;  /* 0x000003f056ff7812 */ /* 0x000fe2000780c0ff */
[----:B------:R-:W-:Y:S01]  /*5890*/  USHF.L.U32 UR50, UR30, 0x6, URZ ;  /* 0x000000061e327899 */ /* 0x000fe200080006ff */
[----:B------:R-:W-:Y:S01]  /*58a0*/  BSSY.RECONVERGENT B6, `(.L_x_92) ;  /* 0x0000034000067945 */ /* 0x000fe20003800200 */
[----:B------:R-:W-:Y:S01]  /*58b0*/  USHF.L.U32 UR49, UR31, 0x8, URZ ;  /* 0x000000081f317899 */ /* 0x000fe200080006ff */
[----:B------:R-:W-:Y:S06]  /*58c0*/  IADD3 R88, PT, PT, R88, 0x1, RZ ;  /* 0x0000000158587810 */ /* 0x000fec0007ffe0ff */
[----:B------:R-:W2:Y:S01]  /*58d0*/  @!UP0 LDCU.128 UR12, c[0x0][0xb10] ;  /* 0x00016200ff0c87ac */ /* 0x000ea20008000c00 */
[----:B------:R-:W3:Y:S01]  /*58e0*/  @!UP0 LDCU UR5, c[0x0][0xb0c] ;  /* 0x00016180ff0587ac */ /* 0x000ee20008000800 */
[----:B------:R-:W4:Y:S01]  /*58f0*/  @!UP0 LDCU UR10, c[0x0][0xb20] ;  /* 0x00016400ff0a87ac */ /* 0x000f220008000800 */
[----:B--2---:R-:W-:Y:S02]  /*5900*/  UIMAD.WIDE.U32 UR8, UR38, UR12, URZ ;  /* 0x0000000c260872a5 */ /* 0x004fe4000f8e00ff */
[----:B------:R-:W-:Y:S02]  /*5910*/  UIMAD.WIDE.U32 UR6, UR37, UR15, URZ ;  /* 0x0000000f250672a5 */ /* 0x000fe4000f8e00ff */
[----:B------:R-:W-:Y:S03]  /*5920*/  @!UP0 UISETP.NE.AND UP1, UPT, UR14, 0x1, UPT ;  /* 0x000000010e00888c */ /* 0x000fe6000bf25270 */
[----:B------:R-:W-:Y:S01]  /*5930*/  @!UP0 UMOV UR4, UR9 ;  /* 0x0000000900048c82 */ /* 0x000fe20008000000 */
[----:B---3--:R-:W-:Y:S02]  /*5940*/  @!UP0 UISETP.NE.AND UP2, UPT, UR5, 0x1, UPT ;  /* 0x000000010500888c */ /* 0x008fe4000bf45270 */
[----:B------:R-:W-:Y:S01]  /*5950*/  @!UP0 USHF.R.U32.HI UR4, URZ, UR13, UR4 ;  /* 0x0000000dff048299 */ /* 0x000fe20008011604 */
[----:B------:R-:W-:Y:S02]  /*5960*/  @!UP0 UMOV UR6, UR7 ;  /* 0x0000000700068c82 */ /* 0x000fe40008000000 */
[----:B----4-:R-:W-:Y:S02]  /*5970*/  @!UP0 USHF.R.U32.HI UR6, URZ, UR10, UR6 ;  /* 0x0000000aff068299 */ /* 0x010fe40008011606 */
[----:B------:R-:W-:Y:S02]  /*5980*/  @!UP0 USEL UR7, UR38, UR4, !UP2 ;  /* 0x0000000426078287 */ /* 0x000fe4000d000000 */
[----:B------:R-:W-:Y:S04]  /*5990*/  @!UP0 USEL UR6, UR37, UR6, !UP1 ;  /* 0x0000000625068287 */ /* 0x000fe8000c800000 */
[----:B------:R-:W-:Y:S02]  /*59a0*/  @!UP0 UIADD3 UR4, UPT, UPT, -UR7, UR6, URZ ;  /* 0x0000000607048290 */ /* 0x000fe4000fffe1ff */
[----:B------:R-:W-:Y:S02]  /*59b0*/  @!UP0 UIADD3 UR6, UPT, UPT, UR7, -UR6, URZ ;  /* 0x8000000607068290 */ /* 0x000fe4000fffe0ff */
[----:B------:R-:W-:Y:S02]  /*59c0*/  @!UP0 UIMAD UR38, UR4, UR5, UR38 ;  /* 0x00000005042682a4 */ /* 0x000fe4000f8e0226 */
[----:B------:R-:W-:Y:S01]  /*59d0*/  @!UP0 UIMAD UR37, UR6, UR14, UR37 ;  /* 0x0000000e062582a4 */ /* 0x000fe2000f8e0225 */
[----:B------:R-:W-:Y:S11]  /*59e0*/  @!P0 BRA `(.L_x_93) ;  /* 0x00000000007c8947 */ /* 0x000ff60003800000 */
[----:B------:R-:W2:Y:S01]  /*59f0*/  LDCU.64 UR8, c[0x4][0x80] ;  /* 0x01001000ff0877ac */ /* 0x000ea20008000a00 */
[----:B------:R-:W-:Y:S01]  /*5a00*/  MOV R2, 0x0 ;  /* 0x0000000000027802 */ /* 0x000fe20000000f00 */
[----:B------:R-:W-:Y:S02]  /*5a10*/  HFMA2 R12, -RZ, RZ, 0, 5.9604644775390625e-08 ;  /* 0x00000001ff0c7431 */ /* 0x000fe400000001ff */
[----:B------:R-:W-:Y:S01]  /*5a20*/  IMAD.MOV.U32 R8, RZ, RZ, 0x70 ;  /* 0x00000070ff087424 */ /* 0x000fe200078e00ff */
[----:B------:R3:W4:Y:S01]  /*5a30*/  LDC.64 R14, c[0x4][R2] ;  /* 0x01000000020e7b82 */ /* 0x0007220000000a00 */
[----:B------:R-:W1:Y:S01]  /*5a40*/  LDCU.64 UR6, c[0x4][0x88] ;  /* 0x01001100ff0677ac */ /* 0x000e620008000a00 */
[----:B------:R-:W-:Y:S01]  /*5a50*/  IMAD.MOV.U32 R13, RZ, RZ, RZ ;  /* 0x000000ffff0d7224 */ /* 0x000fe200078e00ff */
[----:B------:R-:W1:Y:S01]  /*5a60*/  LDCU.64 UR4, c[0x4][0x8] ;  /* 0x01000100ff0477ac */ /* 0x000e620008000a00 */
[----:B--2---:R-:W-:Y:S01]  /*5a70*/  MOV R5, UR9 ;  /* 0x0000000900057c02 */ /* 0x004fe20008000f00 */
[----:B------:R-:W-:Y:S01]  /*5a80*/  IMAD.U32 R4, RZ, RZ, UR8 ;  /* 0x00000008ff047e24 */ /* 0x000fe2000f8e00ff */
[----:B-1----:R-:W-:Y:S01]  /*5a90*/  MOV R7, UR7 ;  /* 0x0000000700077c02 */ /* 0x002fe20008000f00 */
[----:B------:R-:W-:Y:S01]  /*5aa0*/  IMAD.U32 R6, RZ, RZ, UR6 ;  /* 0x00000006ff067e24 */ /* 0x000fe2000f8e00ff */
[----:B------:R-:W-:Y:S01]  /*5ab0*/  MOV R11, UR5 ;  /* 0x00000005000b7c02 */ /* 0x000fe20008000f00 */
[----:B------:R-:W-:Y:S02]  /*5ac0*/  IMAD.U32 R10, RZ, RZ, UR4 ;  /* 0x00000004ff0a7e24 */ /* 0x000fe4000f8e00ff */
[----:B------:R-:W-:Y:S07]  /*5ad0*/  LEPC R20, `(.L_x_94) ;  /* 0x000000001014794e */ /* 0x000fee0000000000 */
[----:B---345:R-:W-:Y:S05]  /*5ae0*/  CALL.ABS.NOINC R14 ;  /* 0x000000000e007343 */ /* 0x038fea0003c00000 */
.L_x_94:
[----:B------:R-:W1:Y:S01]  /*5af0*/  LDCU.64 UR8, c[0x4][0x80] ;  /* 0x01001000ff0877ac */ /* 0x000e620008000a00 */
[----:B------:R-:W2:Y:S01]  /*5b00*/  LDC.64 R2, c[0x4][R2] ;  /* 0x0100000002027b82 */ /* 0x000ea20000000a00 */
[----:B------:R-:W-:Y:S02]  /*5b10*/  HFMA2 R12, -RZ, RZ, 0, 5.9604644775390625e-08 ;  /* 0x00000001ff0c7431 */ /* 0x000fe400000001ff */
[----:B------:R-:W-:Y:S02]  /*5b20*/  IMAD.MOV.U32 R8, RZ, RZ, 0x70 ;  /* 0x00000070ff087424 */ /* 0x000fe400078e00ff */
[----:B------:R-:W-:Y:S01]  /*5b30*/  IMAD.MOV.U32 R13, RZ, RZ, RZ ;  /* 0x000000ffff0d7224 */ /* 0x000fe200078e00ff */
[----:B------:R-:W3:Y:S01]  /*5b40*/  LDCU.64 UR6, c[0x4][0x88] ;  /* 0x01001100ff0677ac */ /* 0x000ee20008000a00 */
[----:B------:R-:W4:Y:S01]  /*5b50*/  LDCU.64 UR4, c[0x4][0x8] ;  /* 0x01000100ff0477ac */ /* 0x000f220008000a00 */
[----:B-1----:R-:W-:Y:S02]  /*5b60*/  MOV R4, UR8 ;  /* 0x0000000800047c02 */ /* 0x002fe40008000f00 */
[----:B------:R-:W-:Y:S02]  /*5b70*/  MOV R5, UR9 ;  /* 0x0000000900057c02 */ /* 0x000fe40008000f00 */
[----:B---3--:R-:W-:Y:S01]  /*5b80*/  MOV R7, UR7 ;  /* 0x0000000700077c02 */ /* 0x008fe20008000f00 */
[----:B------:R-:W-:Y:S01]  /*5b90*/  IMAD.U32 R6, RZ, RZ, UR6 ;  /* 0x00000006ff067e24 */ /* 0x000fe2000f8e00ff */
[----:B----4-:R-:W-:Y:S01]  /*5ba0*/  MOV R11, UR5 ;  /* 0x00000005000b7c02 */ /* 0x010fe20008000f00 */
[----:B------:R-:W-:Y:S02]  /*5bb0*/  IMAD.U32 R10, RZ, RZ, UR4 ;  /* 0x00000004ff0a7e24 */ /* 0x000fe4000f8e00ff */
[----:B------:R-:W-:Y:S07]  /*5bc0*/  LEPC R20, `(.L_x_93) ;  /* 0x000000001014794e */ /* 0x000fee0000000000 */
[----:B--2---:R-:W-:Y:S05]  /*5bd0*/  CALL.ABS.NOINC R2 ;  /* 0x0000000002007343 */ /* 0x004fea0003c00000 */
.L_x_93:
[----:B------:R-:W-:Y:S05]  /*5be0*/  BSYNC.RECONVERGENT B6 ;  /* 0x0000000000067941 */ /* 0x000fea0003800200 */
.L_x_92:
[----:B------:R-:W-:Y:S01]  /*5bf0*/  R2UR UR4, R85 ;  /* 0x00000000550472ca */ /* 0x000fe200000e0000 */
[----:B------:R-:W-:Y:S01]  /*5c00*/  UISETP.NE.U32.AND UP0, UPT, UR62, URZ, UPT ;  /* 0x000000ff3e00728c */ /* 0x000fe2000bf05070 */
[----:B------:R-:W-:Y:S02]  /*5c10*/  ISETP.NE.U32.AND P4, PT, R78, RZ, PT ;  /* 0x000000ff4e00720c */ /* 0x000fe40003f85070 */
[----:B------:R-:W-:Y:S01]  /*5c20*/  ISETP.NE.U32.AND P2, PT, RZ, UR56, PT ;  /* 0x00000038ff007c0c */ /* 0x000fe2000bf45070 */
[----:B------:R-:W-:Y:S01]  /*5c30*/  UISETP.NE.AND.EX UP1, UPT, UR63, URZ, UPT, UP0 ;  /* 0x000000ff3f00728c */ /* 0x000fe2000bf25300 */
[----:B------:R-:W-:Y:S01]  /*5c40*/  ISETP.NE.AND.EX P4, PT, R79, RZ, PT, P4 ;  /* 0x000000ff4f00720c */ /* 0x000fe20003f85340 */
[----:B------:R-:W-:Y:S01]  /*5c50*/  UPLOP3.LUT UP0, UPT, UPT, UPT, UPT, 0x40, 0x4 ;  /* 0x000000000004789c */ /* 0x000fe20003f0e870 */
[----:B------:R-:W-:Y:S05]  /*5c60*/  ISETP.NE.AND.EX P2, PT, RZ, UR57, PT, P2 ;  /* 0x00000039ff007c0c */ /* 0x000fea000bf45320 */
[----:B------:R-:W-:Y:S06]  /*5c70*/  UISETP.NE.AND UP2, UPT, UR4, URZ, UPT ;  /* 0x000000ff0400728c */ /* 0x000fec000bf45270 */
[----:B------:R-:W-:Y:S05]  /*5c80*/  PLOP3.LUT P1, PT, PT, PT, UP2, 0x80, 0x8 ;  /* 0x000000000008781c */ /* 0x000fea0003f2f028 */
[----:B------:R-:W-:Y:S06]  /*5c90*/  @UP2 UPLOP3.LUT UP0, UPT, UPT, UPT, UP1, 0x80, 0x8 ;  /* 0x000000000008289c */ /* 0x000fec0003f0f010 */
[----:B------:R-:W-:Y:S01]  /*5ca0*/  PLOP3.LUT P0, PT, PT, PT, UP0, 0x80, 0x8 ;  /* 0x000000000008781c */ /* 0x000fe20003f0f008 */
[----:B------:R-:W-:Y:S01]  /*5cb0*/  @!UPT UIADD3 URZ, UPT, UPT, URZ, URZ, URZ ;  /* 0x000000fffffff290 */ /* 0x000fe2000fffe0ff */
[----:B------:R-:W-:Y:S11]  /*5cc0*/  BRA.U !UP1, `(.L_x_95) ;  /* 0x00000001093c7547 */ /* 0x000ff6000b800000 */
[----:B------:R-:W-:Y:S01]  /*5cd0*/  UISETP.NE.U32.AND UP0, UPT, UR56, URZ, UPT ;  /* 0x000000ff3800728c */ /* 0x000fe2000bf05070 */
[----:B-1----:R-:W-:Y:S01]  /*5ce0*/  HFMA2 R0, -RZ, RZ, 0, 5.9604644775390625e-08 ;  /* 0x00000001ff007431 */ /* 0x002fe200000001ff */
[----:B------:R-:W1:Y:S01]  /*5cf0*/  LDCU.64 UR8, c[0x0][0x358] ;  /* 0x00006b00ff0877ac */ /* 0x000e620008000a00 */
[----:B------:R-:W-:Y:S01]  /*5d00*/  IMAD.MOV.U32 R81, RZ, RZ, 0x1 ;  /* 0x00000001ff517424 */ /* 0x000fe200078e00ff */
[----:B------:R-:W-:Y:S06]  /*5d10*/  UISETP.NE.AND.EX UP0, UPT, UR57, URZ, UPT, UP0 ;  /* 0x000000ff3900728c */ /* 0x000fec000bf05300 */
        /* <DEDUP_REMOVED lines=9> */
[----:B--23--:R-:W-:Y:S02]  /*5db0*/  @!P3 IMAD.U32 R41, RZ, RZ, UR4 ;  /* 0x00000004ff29be24 */ /* 0x00cfe4000f8e00ff */
.L_x_95:
[----:B------:R-:W-:Y:S05]  /*5dc0*/  @!P4 BRA `(.L_x_96) ;  /* 0x000000000024c947 */ /* 0x000fea0003800000 */
[----:B------:R-:W-:Y:S01]  /*5dd0*/  ISETP.NE.U32.AND P3, PT, R76, RZ, PT ;  /* 0x000000ff4c00720c */ /* 0x000fe20003f65070 */
[----:B------:R-:W2:Y:S03]  /*5de0*/  LDCU.64 UR4, c[0x0][0x358] ;  /* 0x00006b00ff0477ac */ /* 0x000ea60008000a00 */
[----:B------:R-:W-:Y:S11]  /*5df0*/  ISETP.NE.AND.EX P3, PT, R77, RZ, PT, P3 ;  /* 0x000000ff4d00720c */ /* 0x000ff60003f65330 */
[----:B------:R-:W-:Y:S02]  /*5e00*/  @!UPT UIADD3 URZ, UPT, UPT, URZ, URZ, URZ ;  /* 0x000000fffffff290 */ /* 0x000fe4000fffe0ff */
[----:B------:R-:W3:Y:S01]  /*5e10*/  @P3 LDC.64 R2, c[0x0][0x8a8] ;  /* 0x00022a00ff023b82 */ /* 0x000ee20000000a00 */
[----:B-1----:R-:W-:Y:S04]  /*5e20*/  @P3 IMAD R0, R78, UR36, RZ ;  /* 0x000000244e003c24 */ /* 0x002fe8000f8e02ff */
[----:B---3--:R-:W-:Y:S05]  /*5e30*/  @P3 IMAD.WIDE R2, R0, 0x4, R2 ;  /* 0x0000000400023825 */ /* 0x008fea00078e0202 */
[----:B--2--5:R2:W5:Y:S02]  /*5e40*/  @P3 LDG.E R38, desc[UR4][R2.64] ;  /* 0x0000000402263981 */ /* 0x024564000c1e1900 */
[----:B--2---:R-:W3:Y:S02]  /*5e50*/  @!P3 LDC R38, c[0x0][0x8a0] ;  /* 0x00022800ff26bb82 */ /* 0x004ee40000000800 */
.L_x_96:
[----:B-----5:R-:W-:Y:S01]  /*5e60*/  FSETP.NEU.AND P3, PT, R41, RZ, PT ;  /* 0x000000ff2900720b */ /* 0x020fe20003f6d000 */
[----:B------:R-:W-:Y:S01]  /*5e70*/  IMAD.SHL.U32 R47, R80, 0x2, RZ ;  /* 0x00000002502f7824 */ /* 0x000fe200078e00ff */
[----:B------:R-:W-:Y:S01]  /*5e80*/  SEL R5, RZ, 0xffffffff, P2 ;  /* 0xffffffffff057807 */ /* 0x000fe20001000000 */
[----:B------:R-:W-:Y:S01]  /*5e90*/  BSSY B1, `(.L_x_97) ;  /* 0x0000044000017945 */ /* 0x000fe20003800000 */
[----:B------:R-:W-:Y:S01]  /*5ea0*/  @P1 LOP3.LUT P2, RZ, R81, 0xff, RZ, 0xc0, !PT ;  /* 0x000000ff51ff1812 */ /* 0x000fe2000784c0ff */
[----:B------:R-:W-:Y:S01]  /*5eb0*/  VIADD R97, R47, UR44 ;  /* 0x0000002c2f617c36 */ /* 0x000fe20008000000 */
[----:B------:R-:W-:Y:S01]  /*5ec0*/  @P1 SEL R2, RZ, 0xffffffff, P3 ;  /* 0xffffffffff021807 */ /* 0x000fe20001800000 */
[----:B------:R-:W-:Y:S01]  /*5ed0*/  IMAD.MOV.U32 R60, RZ, RZ, 0x1 ;  /* 0x00000001ff3c7424 */ /* 0x000fe200078e00ff */
[----:B------:R-:W-:Y:S01]  /*5ee0*/  LOP3.LUT R91, R91, 0x1, RZ, 0x3c, !PT ;  /* 0x000000015b5b7812 */ /* 0x000fe200078e3cff */
[----:B------:R-:W-:Y:S01]  /*5ef0*/  IMAD.MOV.U32 R46, RZ, RZ, RZ ;  /* 0x000000ffff2e7224 */ /* 0x000fe200078e00ff */
[----:B------:R-:W-:Y:S02]  /*5f00*/  @P0 SEL R2, R5, R2, !P2 ;  /* 0x0000000205020207 */ /* 0x000fe40005000000 */
[----:B------:R-:W-:Y:S02]  /*5f10*/  CS2R R74, SRZ ;  /* 0x00000000004a7805 */ /* 0x000fe4000001ff00 */
[----:B------:R-:W-:Y:S02]  /*5f20*/  LEA R98, R36, UR44, 0x3 ;  /* 0x0000002c24627c11 */ /* 0x000fe4000f8e18ff */
[----:B------:R-:W-:Y:S02]  /*5f30*/  CS2R R72, SRZ ;  /* 0x0000000000487805 */ /* 0x000fe4000001ff00 */
[----:B------:R-:W-:Y:S02]  /*5f40*/  @P1 LOP3.LUT R2, R2, 0x1, RZ, 0xc0, !PT ;  /* 0x0000000102021812 */ /* 0x000fe400078ec0ff */
[----:B------:R-:W-:Y:S02]  /*5f50*/  CS2R R66, SRZ ;  /* 0x0000000000427805 */ /* 0x000fe4000001ff00 */
[----:B------:R-:W-:Y:S02]  /*5f60*/  SHF.L.U32 R3, R90, 0x1f, RZ ;  /* 0x0000001f5a037819 */ /* 0x000fe400000006ff */
[----:B------:R-:W-:Y:S02]  /*5f70*/  CS2R R64, SRZ ;  /* 0x0000000000407805 */ /* 0x000fe4000001ff00 */
[----:B------:R-:W-:Y:S02]  /*5f80*/  ISETP.NE.U32.OR P6, PT, R2, 0x1, !P1 ;  /* 0x000000010200780c */ /* 0x000fe40004fc5470 */
[----:B------:R-:W-:Y:S02]  /*5f90*/  CS2R R58, SRZ ;  /* 0x00000000003a7805 */ /* 0x000fe4000001ff00 */
[----:B------:R-:W-:Y:S02]  /*5fa0*/  PLOP3.LUT P2, PT, PT, PT, UP1, 0x80, 0x8 ;  /* 0x000000000008781c */ /* 0x000fe40003f4f018 */
[----:B------:R-:W-:Y:S02]  /*5fb0*/  CS2R R56, SRZ ;  /* 0x0000000000387805 */ /* 0x000fe4000001ff00 */
[----:B------:R-:W-:Y:S02]  /*5fc0*/  LEA.HI R39, R36, R36, RZ, 0x1 ;  /* 0x0000002424277211 */ /* 0x000fe400078f08ff */
[----:B------:R-:W-:Y:S02]  /*5fd0*/  CS2R R50, SRZ ;  /* 0x0000000000327805 */ /* 0x000fe4000001ff00 */
[----:B------:R-:W-:Y:S02]  /*5fe0*/  LOP3.LUT P4, R87, R81, 0xff, RZ, 0xc0, !PT ;  /* 0x000000ff51577812 */ /* 0x000fe4000788c0ff */
[----:B------:R-:W-:Y:S02]  /*5ff0*/  CS2R R48, SRZ ;  /* 0x0000000000307805 */ /* 0x000fe4000001ff00 */
[----:B------:R-:W-:Y:S01]  /*6000*/  SEL R2, RZ, 0xffffffff, P3 ;  /* 0xffffffffff027807 */ /* 0x000fe20001800000 */
[C---:B-1----:R-:W-:Y:S01]  /*6010*/  IMAD.SHL.U32 R0, R39.reuse, 0x80, RZ ;  /* 0x0000008027007824 */ /* 0x042fe200078e00ff */
[----:B------:R-:W-:Y:S01]  /*6020*/  LOP3.LUT R39, R39, 0xffe, RZ, 0xc0, !PT ;  /* 0x00000ffe27277812 */ /* 0x000fe200078ec0ff */
[----:B------:R-:W-:Y:S01]  /*6030*/  VIADD R99, R97, 0x400 ;  /* 0x0000040061637836 */ /* 0x000fe20000000000 */
[----:B------:R-:W-:Y:S01]  /*6040*/  P2R R95, PR, RZ, 0x40 ;  /* 0x00000040ff5f7803 */ /* 0x000fe20000000000 */
[----:B------:R-:W-:Y:S01]  /*6050*/  IMAD.IADD R96, R92, 0x1, R97 ;  /* 0x000000015c607824 */ /* 0x000fe200078e0261 */
[----:B------:R-:W-:Y:S01]  /*6060*/  @P6 SHF.L.U32 R4, R91, 0x1f, RZ ;  /* 0x0000001f5b046819 */ /* 0x000fe200000006ff */
[----:B------:R-:W-:Y:S01]  /*6070*/  IMAD.IADD R39, R36, 0x1, -R39 ;  /* 0x0000000124277824 */ /* 0x000fe200078e0a27 */
[----:B------:R-:W-:Y:S02]  /*6080*/  @P2 SEL R2, R5, R2, !P4 ;  /* 0x0000000205022207 */ /* 0x000fe40006000000 */
[----:B------:R-:W1:Y:S01]  /*6090*/  @P6 SYNCS.PHASECHK.TRANS64.TRYWAIT P1, [UR44+0x40], R4 ;  /* 0x00004004ff0065a7 */ /* 0x000e62000802112c */
[----:B------:R-:W-:Y:S02]  /*60a0*/  LOP3.LUT R0, R0, 0xffffff00, RZ, 0xc0, !PT ;  /* 0xffffff0000007812 */ /* 0x000fe400078ec0ff */
[----:B------:R-:W-:Y:S03]  /*60b0*/  LOP3.LUT R2, R2, 0x1, RZ, 0xc0, !PT ;  /* 0x0000000102027812 */ /* 0x000fe600078ec0ff */
[----:B------:R-:W-:Y:S01]  /*60c0*/  IMAD.IADD R0, R37, 0x1, R0 ;  /* 0x0000000125007824 */ /* 0x000fe200078e0200 */
[----:B------:R-:W-:Y:S03]  /*60d0*/  ISETP.NE.U32.AND P5, PT, R2, 0x1, PT ;  /* 0x000000010200780c */ /* 0x000fe60003fa5070 */
[----:B------:R-:W-:Y:S01]  /*60e0*/  IMAD R39, R39, 0x100000, R0 ;  /* 0x0010000027277824 */ /* 0x000fe200078e0200 */
[----:B------:R-:W-:Y:S01]  /*60f0*/  P2R R61, PR, RZ, 0x20 ;  /* 0x00000020ff3d7803 */ /* 0x000fe20000000000 */
[----:B------:R2:W4:Y:S01]  /*6100*/  SYNCS.PHASECHK.TRANS64.TRYWAIT P0, [R98+URZ+0xb0], R3 ;  /* 0x0000b003620075a7 */ /* 0x00052200080011ff */
[----:B-1----:R-:W-:Y:S01]  /*6110*/  @P6 SEL R60, RZ, 0x1, !P1 ;  /* 0x00000001ff3c6807 */ /* 0x002fe20004800000 */
[----:B--2---:R-:W-:Y:S06]  /*6120*/  @!P6 BRA `(.L_x_98) ;  /* 0x000000000068e947 */ /* 0x004fec0003800000 */
[C---:B------:R-:W-:Y:S01]  /*6130*/  @P5 IMAD R5, R93.reuse, 0x2, R99 ;  /* 0x000000025d055824 */ /* 0x040fe200078e0263 */
[----:B------:R-:W-:Y:S01]  /*6140*/  ISETP.NE.AND P1, PT, R60, RZ, PT ;  /* 0x000000ff3c00720c */ /* 0x000fe20003f25270 */
[----:B------:R-:W-:Y:S01]  /*6150*/  @P5 IMAD R2, R93, 0x2, R97 ;  /* 0x000000025d025824 */ /* 0x000fe200078e0261 */
[----:B------:R-:W-:Y:S01]  /*6160*/  BSSY B0, `(.L_x_99) ;  /* 0x000000e000007945 */ /* 0x000fe20003800000 */
[----:B------:R-:W-:Y:S01]  /*6170*/  IMAD.MOV.U32 R74, RZ, RZ, RZ ;  /* 0x000000ffff4a7224 */ /* 0x000fe200078e00ff */
[----:B------:R-:W-:Y:S01]  /*6180*/  CS2R R66, SRZ ;  /* 0x0000000000427805 */ /* 0x000fe2000001ff00 */
[----:B------:R-:W-:Y:S01]  /*6190*/  @P5 IMAD.IADD R4, R92, 0x1, R5 ;  /* 0x000000015c045824 */ /* 0x000fe200078e0205 */
[----:B------:R-:W-:Y:S02]  /*61a0*/  CS2R R64, SRZ ;  /* 0x0000000000407805 */ /* 0x000fe4000001ff00 */
[----:B------:R-:W-:Y:S02]  /*61b0*/  CS2R R72, SRZ ;  /* 0x0000000000487805 */ /* 0x000fe4000001ff00 */
[----:B------:R-:W-:Y:S02]  /*61c0*/  CS2R R50, SRZ ;  /* 0x0000000000327805 */ /* 0x000fe4000001ff00 */
[----:B------:R-:W-:Y:S02]  /*61d0*/  CS2R R48, SRZ ;  /* 0x0000000000307805 */ /* 0x000fe4000001ff00 */
[----:B------:R-:W-:Y:S02]  /*61e0*/  CS2R R58, SRZ ;  /* 0x00000000003a7805 */ /* 0x000fe4000001ff00 */
[----:B------:R-:W-:Y:S01]  /*61f0*/  CS2R R56, SRZ ;  /* 0x0000000000387805 */ /* 0x000fe2000001ff00 */
[----:B------:R-:W-:Y:S06]  /*6200*/  @P1 BRA `(.L_x_100) ;  /* 0x00000000000c1947 */ /* 0x000fec0003800000 */
[----:B------:R-:W-:Y:S04]  /*6210*/  SHF.L.U32 R5, R91, 0x1f, RZ ;  /* 0x0000001f5b057819 */ /* 0x000fe800000006ff */
[----:B------:R-:W1:Y:S02]  /*6220*/  SYNCS.PHASECHK.TRANS64.TRYWAIT P1, [UR44+0x40], R5 ;  /* 0x00004005ff0075a7 */ /* 0x000e64000802112c */
[----:B-1----:R-:W-:Y:S05]  /*6230*/  @!P1 BRA `(.L_x_101) ;  /* 0x0000003c00989947 */ /* 0x002fea0003800000 */
.L_x_100:
[----:B------:R-:W-:Y:S05]  /*6240*/  BSYNC B0 ;  /* 0x0000000000007941 */ /* 0x000fea0003800000 */
.L_x_99:
[----:B------:R-:W-:Y:S01]  /*6250*/  ISETP.NE.AND P1, PT, R61, RZ, PT ;  /* 0x000000ff3d00720c */ /* 0x000fe20003f25270 */
[----:B------:R-:W-:Y:S11]  /*6260*/  HFMA2 R46, -RZ, RZ, 0, 5.9604644775390625e-08 ;  /* 0x00000001ff2e7431 */ /* 0x000ff600000001ff */
[----:B------:R-:W-:Y:S01]  /*6270*/  @!UPT UIADD3 URZ, UPT, UPT, URZ, URZ, URZ ;  /* 0x000000fffffff290 */ /* 0x000fe2000fffe0ff */
[----:B------:R-:W-:Y:S05]  /*6280*/  @P1 WARPSYNC.ALL ;  /* 0x0000000000001948 */ /* 0x000fea0003800000 */
[----:B------:R2:W1:Y:S04]  /*6290*/  @P1 LDSM.16.M88.4 R64, [R2+0x400] ;  /* 0x000400000240183b */ /* 0x0004680000000200 */
[----:B------:R2:W1:Y:S04]  /*62a0*/  @P1 LDSM.16.M88.4 R72, [R4] ;  /* 0x000000000448183b */ /* 0x0004680000000200 */
[----:B------:R2:W1:Y:S04]  /*62b0*/  @P1 LDSM.16.M88.4 R48, [R47+UR44+0x400] ;  /* 0x0004002c2f30183b */ /* 0x0004680008000200 */
[----:B------:R2:W1:Y:S02]  /*62c0*/  @P1 LDSM.16.M88.4 R56, [R96+0x400] ;  /* 0x000400006038183b */ /* 0x0004640000000200 */
.L_x_98:
[----:B------:R-:W-:Y:S05]  /*62d0*/  BSYNC B1 ;  /* 0x0000000000017941 */ /* 0x000fea0003800000 */
.L_x_97:
[----:B-1----:R-:W-:Y:S04]  /*62e0*/  SHF.R.U32.HI R5, RZ, 0x15, R39 ;  /* 0x00000015ff057819 */ /* 0x002fe80000011627 */
[----:B------:R-:W-:Y:S01]  /*62f0*/  LOP3.LUT P1, RZ, R5, 0x3, R82, 0x48, !PT ;  /* 0x0000000305ff7812 */ /* 0x000fe20007824852 */
[----:B------:R-:W-:Y:S01]  /*6300*/  @!UPT UIADD3 URZ, UPT, UPT, URZ, URZ, URZ ;  /* 0x000000fffffff290 */ /* 0x000fe2000fffe0ff */
[----:B----4-:R-:W-:Y:S11]  /*6310*/  @P0 BRA `(.L_x_102) ;  /* 0x0000000000080947 */ /* 0x010ff60003800000 */
[----:B------:R-:W1:Y:S02]  /*6320*/  SYNCS.PHASECHK.TRANS64.TRYWAIT P0, [R98+URZ+0xb0], R3 ;  /* 0x0000b003620075a7 */ /* 0x000e6400080011ff */
[----:B-1----:R-:W-:Y:S05]  /*6330*/  @!P0 BRA `(.L_x_103) ;  /* 0x0000003c00708947 */ /* 0x002fea0003800000 */
.L_x_102:
[----:B------:R-:W-:Y:S05]  /*6340*/  @!P1 BRA `(.L_x_104) ;  /* 0x0000000000409947 */ /* 0x000fea0003800000 */
[----:B------:R-:W4:Y:S01]  /*6350*/  LDCU.64 UR8, c[0x4][0x70] ;  /* 0x01000e00ff0877ac */ /* 0x000f220008000a00 */
[----:B-1----:R-:W-:Y:S01]  /*6360*/  MOV R3, 0x0 ;  /* 0x0000000000037802 */ /* 0x002fe20000000f00 */
[----:B------:R-:W-:Y:S02]  /*6370*/  HFMA2 R12, -RZ, RZ, 0, 5.9604644775390625e-08 ;  /* 0x00000001ff0c7431 */ /* 0x000fe400000001ff */
[----:B------:R-:W-:Y:S02]  /*6380*/  IMAD.MOV.U32 R8, RZ, RZ, 0x192 ;  /* 0x00000192ff087424 */ /* 0x000fe400078e00ff */
[----:B------:R-:W-:Y:S01]  /*6390*/  IMAD.MOV.U32 R13, RZ, RZ, RZ ;  /* 0x000000ffff0d7224 */ /* 0x000fe200078e00ff */
[----:B------:R-:W1:Y:S01]  /*63a0*/  LDCU.64 UR6, c[0x4][0x78] ;  /* 0x01000f00ff0677ac */ /* 0x000e620008000a00 */
[----:B--2---:R-:W2:Y:S01]  /*63b0*/  LDC.64 R2, c[0x4][R3] ;  /* 0x0100000003027b82 */ /* 0x004ea20000000a00 */
[----:B------:R-:W5:Y:S01]  /*63c0*/  LDCU.64 UR4, c[0x4][0x10] ;  /* 0x01000200ff0477ac */ /* 0x000f620008000a00 */
[----:B----4-:R-:W-:Y:S01]  /*63d0*/  MOV R5, UR9 ;  /* 0x0000000900057c02 */ /* 0x010fe20008000f00 */
[----:B------:R-:W-:Y:S01]  /*63e0*/  IMAD.U32 R4, RZ, RZ, UR8 ;  /* 0x00000008ff047e24 */ /* 0x000fe2000f8e00ff */
[----:B-1----:R-:W-:Y:S01]  /*63f0*/  MOV R7, UR7 ;  /* 0x0000000700077c02 */ /* 0x002fe20008000f00 */
[----:B------:R-:W-:Y:S01]  /*6400*/  IMAD.U32 R6, RZ, RZ, UR6 ;  /* 0x00000006ff067e24 */ /* 0x000fe2000f8e00ff */
[----:B-----5:R-:W-:Y:S01]  /*6410*/  MOV R11, UR5 ;  /* 0x00000005000b7c02 */ /* 0x020fe20008000f00 */
[----:B------:R-:W-:Y:S02]  /*6420*/  IMAD.U32 R10, RZ, RZ, UR4 ;  /* 0x00000004ff0a7e24 */ /* 0x000fe4000f8e00ff */
[----:B------:R-:W-:Y:S07]  /*6430*/  LEPC R20, `(.L_x_104) ;  /* 0x000000001014794e */ /* 0x000fee0000000000 */
[----:B--23--:R-:W-:Y:S05]  /*6440*/  CALL.ABS.NOINC R2 ;  /* 0x0000000002007343 */ /* 0x00cfea0003c00000 */
.L_x_104:
[----:B------:R-:W-:Y:S05]  /*6450*/  WARPSYNC.ALL ;  /* 0x0000000000007948 */ /* 0x000fea0003800000 */
[----:B------:R-:W-:Y:S01]  /*6460*/  R2UR UR4, R39 ;  /* 0x00000000270472ca */ /* 0x000fe200000e0000 */
[--C-:B------:R-:W-:Y:S01]  /*6470*/  HADD2.F32 R40, -RZ, R48.reuse.H0_H0 ;  /* 0x20000030ff287230 */ /* 0x100fe20000004100 */
[----:B------:R-:W-:Y:S01]  /*6480*/  SHF.L.U32 R62, R93, 0x1, RZ ;  /* 0x000000015d3e7819 */ /* 0x000fe200000006ff */
[----:B------:R-:W-:Y:S01]  /*6490*/  HADD2.F32 R43, -RZ, R48.H1_H1 ;  /* 0x30000030ff2b7230 */ /* 0x000fe20000004100 */
[----:B------:R-:W-:Y:S01]  /*64a0*/  ISETP.NE.AND P0, PT, R94, RZ, PT ;  /* 0x000000ff5e00720c */ /* 0x000fe20003f05270 */
[----:B------:R-:W-:Y:S01]  /*64b0*/  HADD2.F32 R42, -RZ, R49.H0_H0 ;  /* 0x20000031ff2a7230 */ /* 0x000fe20000004100 */
[----:B------:R-:W-:Y:S01]  /*64c0*/  IADD3 R99, PT, PT, R99, R62, RZ ;  /* 0x0000003e63637210 */ /* 0x000fe20007ffe0ff */
[----:B------:R-:W-:Y:S01]  /*64d0*/  HADD2.F32 R45, -RZ, R51.H0_H0 ;  /* 0x20000033ff2d7230 */ /* 0x000fe20000004100 */
[----:B------:R-:W-:Y:S02]  /*64e0*/  BSSY.RECONVERGENT B0, `(.L_x_105) ;  /* 0x0000085000007945 */ /* 0x000fe40003800200 */
[----:B------:R-:W-:Y:S03]  /*64f0*/  IADD3 R100, PT, PT, R92, R99, RZ ;  /* 0x000000635c647210 */ /* 0x000fe60007ffe0ff */
[----:B--2---:R-:W3:Y:S02]  /*6500*/  LDTM.16dp256bit.x8 R4, tmem[UR4] ;  /* 0x00000004000479ee */ /* 0x004ee400081a0000 */
[C---:B---3--:R-:W-:Y:S01]  /*6510*/  FMUL R0, R38.reuse, R4 ;  /* 0x0000000426007220 */ /* 0x048fe20000400000 */
[C---:B------:R-:W-:Y:S01]  /*6520*/  FMUL R2, R38.reuse, R5 ;  /* 0x0000000526027220 */ /* 0x040fe20000400000 */
[C---:B-1----:R-:W-:Y:S01]  /*6530*/  FMUL R3, R38.reuse, R6 ;  /* 0x0000000626037220 */ /* 0x042fe20000400000 */
[C---:B------:R-:W-:Y:S01]  /*6540*/  FMUL R7, R38.reuse, R7 ;  /* 0x0000000726077220 */ /* 0x040fe20000400000 */
[C---:B------:R-:W-:Y:S01]  /*6550*/  FFMA R0, R41.reuse, R40, R0 ;  /* 0x0000002829007223 */ /* 0x040fe20000000000 */
[----:B------:R-:W-:Y:S02]  /*6560*/  HADD2.F32 R40, -RZ, R49.H1_H1 ;  /* 0x30000031ff287230 */ /* 0x000fe40000004100 */
[C---:B------:R-:W-:Y:S01]  /*6570*/  FFMA R2, R41.reuse, R43, R2 ;  /* 0x0000002b29027223 */ /* 0x040fe20000000002 */
[C---:B------:R-:W-:Y:S01]  /*6580*/  FFMA R3, R41.reuse, R42, R3 ;  /* 0x0000002a29037223 */ /* 0x040fe20000000003 */
[--C-:B------:R-:W-:Y:S02]  /*6590*/  HADD2.F32 R43, -RZ, R50.reuse.H0_H0 ;  /* 0x20000032ff2b7230 */ /* 0x100fe40000004100 */
[----:B------:R-:W-:Y:S01]  /*65a0*/  FMUL R4, R38, R8 ;  /* 0x0000000826047220 */ /* 0x000fe20000400000 */
[----:B------:R-:W-:Y:S01]  /*65b0*/  HADD2.F32 R42, -RZ, R50.H1_H1 ;  /* 0x30000032ff2a7230 */ /* 0x000fe20000004100 */
[----:B------:R-:W-:Y:S01]  /*65c0*/  F2FP.F16.F32.PACK_AB R52, R2, R0 ;  /* 0x000000000234723e */ /* 0x000fe200000000ff */
[C---:B------:R-:W-:Y:S01]  /*65d0*/  FFMA R7, R41.reuse, R40, R7 ;  /* 0x0000002829077223 */ /* 0x040fe20000000007 */
[----:B------:R-:W-:Y:S01]  /*65e0*/  FFMA R4, R41, R43, R4 ;  /* 0x0000002b29047223 */ /* 0x000fe20000000004 */
[C---:B------:R-:W-:Y:S01]  /*65f0*/  FMUL R5, R38.reuse, R9 ;  /* 0x0000000926057220 */ /* 0x040fe20000400000 */
[C---:B------:R-:W-:Y:S01]  /*6600*/  FMUL R6, R38.reuse, R10 ;  /* 0x0000000a26067220 */ /* 0x040fe20000400000 */
[----:B------:R-:W-:Y:S01]  /*6610*/  HADD2.F32 R40, -RZ, R51.H1_H1 ;  /* 0x30000033ff287230 */ /* 0x000fe20000004100 */
[----:B------:R-:W-:Y:S01]  /*6620*/  F2FP.F16.F32.PACK_AB R53, R7, R3 ;  /* 0x000000030735723e */ /* 0x000fe200000000ff */
[C---:B------:R-:W-:Y:S01]  /*6630*/  FFMA R5, R41.reuse, R42, R5 ;  /* 0x0000002a29057223 */ /* 0x040fe20000000005 */
[----:B------:R-:W-:Y:S01]  /*6640*/  FFMA R6, R41, R45, R6 ;  /* 0x0000002d29067223 */ /* 0x000fe20000000006 */
[C---:B------:R-:W-:Y:S01]  /*6650*/  FMUL R11, R38.reuse, R11 ;  /* 0x0000000b260b7220 */ /* 0x040fe20000400000 */
[--C-:B------:R-:W-:Y:S02]  /*6660*/  HADD2.F32 R43, -RZ, R56.reuse.H0_H0 ;  /* 0x20000038ff2b7230 */ /* 0x100fe40000004100 */
[C---:B------:R-:W-:Y:S01]  /*6670*/  FMUL R8, R38.reuse, R12 ;  /* 0x0000000c26087220 */ /* 0x040fe20000400000 */
[----:B------:R-:W-:Y:S01]  /*6680*/  F2FP.F16.F32.PACK_AB R54, R5, R4 ;  /* 0x000000040536723e */ /* 0x000fe200000000ff */
[C---:B------:R-:W-:Y:S01]  /*6690*/  FFMA R11, R41.reuse, R40, R11 ;  /* 0x00000028290b7223 */ /* 0x040fe2000000000b */
[----:B------:R-:W-:Y:S02]  /*66a0*/  HADD2.F32 R40, -RZ, R56.H1_H1 ;  /* 0x30000038ff287230 */ /* 0x000fe40000004100 */
[----:B------:R-:W-:Y:S01]  /*66b0*/  FFMA R8, R41, R43, R8 ;  /* 0x0000002b29087223 */ /* 0x000fe20000000008 */
[C---:B------:R-:W-:Y:S01]  /*66c0*/  FMUL R9, R38.reuse, R13 ;  /* 0x0000000d26097220 */ /* 0x040fe20000400000 */
[--C-:B------:R-:W-:Y:S01]  /*66d0*/  HADD2.F32 R45, -RZ, R57.reuse.H0_H0 ;  /* 0x20000039ff2d7230 */ /* 0x100fe20000004100 */
[----:B------:R-:W-:Y:S01]  /*66e0*/  F2FP.F16.F32.PACK_AB R55, R11, R6 ;  /* 0x000000060b37723e */ /* 0x000fe200000000ff */
[C---:B------:R-:W-:Y:S01]  /*66f0*/  FMUL R10, R38.reuse, R14 ;  /* 0x0000000e260a7220 */ /* 0x040fe20000400000 */
[----:B------:R-:W-:Y:S02]  /*6700*/  HADD2.F32 R42, -RZ, R57.H1_H1 ;  /* 0x30000039ff2a7230 */ /* 0x000fe40000004100 */
[C---:B------:R-:W-:Y:S01]  /*6710*/  FFMA R9, R41.reuse, R40, R9 ;  /* 0x0000002829097223 */ /* 0x040fe20000000009 */
[C---:B------:R-:W-:Y:S01]  /*6720*/  FMUL R15, R38.reuse, R15 ;  /* 0x0000000f260f7220 */ /* 0x040fe20000400000 */
[----:B------:R1:W-:Y:S01]  /*6730*/  STSM.16.M88.4 [R97+0x400], R52 ;  /* 0x0004003461007844 */ /* 0x0003e20000000200 */
[----:B------:R-:W-:Y:S01]  /*6740*/  FFMA R10, R41, R45, R10 ;  /* 0x0000002d290a7223 */ /* 0x000fe2000000000a */
[--C-:B------:R-:W-:Y:S01]  /*6750*/  HADD2.F32 R40, -RZ, R58.reuse.H0_H0 ;  /* 0x2000003aff287230 */ /* 0x100fe20000004100 */
[----:B------:R-:W-:Y:S01]  /*6760*/  F2FP.F16.F32.PACK_AB R68, R9, R8 ;  /* 0x000000080944723e */ /* 0x000fe200000000ff */
[----:B------:R-:W-:Y:S01]  /*6770*/  FFMA R15, R41, R42, R15 ;  /* 0x0000002a290f7223 */ /* 0x000fe2000000000f */
[C---:B------:R-:W-:Y:S01]  /*6780*/  FMUL R12, R38.reuse, R16 ;  /* 0x00000010260c7220 */ /* 0x040fe20000400000 */
[----:B------:R-:W-:Y:S02]  /*6790*/  HADD2.F32 R42, -RZ, R58.H1_H1 ;  /* 0x3000003aff2a7230 */ /* 0x000fe40000004100 */
[C---:B------:R-:W-:Y:S01]  /*67a0*/  FMUL R13, R38.reuse, R17 ;  /* 0x00000011260d7220 */ /* 0x040fe20000400000 */
[--C-:B------:R-:W-:Y:S01]  /*67b0*/  HADD2.F32 R43, -RZ, R59.reuse.H0_H0 ;  /* 0x2000003bff2b7230 */ /* 0x100fe20000004100 */
[----:B------:R-:W-:Y:S01]  /*67c0*/  F2FP.F16.F32.PACK_AB R69, R15, R10 ;  /* 0x0000000a0f45723e */ /* 0x000fe200000000ff */
[C---:B------:R-:W-:Y:S01]  /*67d0*/  FFMA R12, R41.reuse, R40, R12 ;  /* 0x00000028290c7223 */ /* 0x040fe2000000000c */
[----:B------:R-:W-:Y:S01]  /*67e0*/  FFMA R13, R41, R42, R13 ;  /* 0x0000002a290d7223 */ /* 0x000fe2000000000d */
[C---:B------:R-:W-:Y:S01]  /*67f0*/  FMUL R14, R38.reuse, R18 ;  /* 0x00000012260e7220 */ /* 0x040fe20000400000 */
[----:B------:R-:W-:Y:S02]  /*6800*/  HADD2.F32 R40, -RZ, R59.H1_H1 ;  /* 0x3000003bff287230 */ /* 0x000fe40000004100 */
[C---:B------:R-:W-:Y:S01]  /*6810*/  FMUL R19, R38.reuse, R19 ;  /* 0x0000001326137220 */ /* 0x040fe20000400000 */
[C---:B------:R-:W-:Y:S01]  /*6820*/  FMUL R16, R38.reuse, R20 ;  /* 0x0000001426107220 */ /* 0x040fe20000400000 */
[----:B------:R-:W-:Y:S01]  /*6830*/  F2FP.F16.F32.PACK_AB R70, R13, R12 ;  /* 0x0000000c0d46723e */ /* 0x000fe200000000ff */
[C---:B------:R-:W-:Y:S01]  /*6840*/  FFMA R14, R41.reuse, R43, R14 ;  /* 0x0000002b290e7223 */ /* 0x040fe2000000000e */
[--C-:B------:R-:W-:Y:S02]  /*6850*/  HADD2.F32 R43, -RZ, R64.reuse.H0_H0 ;  /* 0x20000040ff2b7230 */ /* 0x100fe40000004100 */
[C---:B------:R-:W-:Y:S01]  /*6860*/  FFMA R19, R41.reuse, R40, R19 ;  /* 0x0000002829137223 */ /* 0x040fe20000000013 */
[----:B------:R-:W-:Y:S02]  /*6870*/  HADD2.F32 R42, -RZ, R64.H1_H1 ;  /* 0x30000040ff2a7230 */ /* 0x000fe40000004100 */
[C---:B------:R-:W-:Y:S01]  /*6880*/  FMUL R17, R38.reuse, R21 ;  /* 0x0000001526117220 */ /* 0x040fe20000400000 */
[--C-:B------:R-:W-:Y:S02]  /*6890*/  HADD2.F32 R45, -RZ, R65.reuse.H0_H0 ;  /* 0x20000041ff2d7230 */ /* 0x100fe40000004100 */
[----:B------:R-:W-:Y:S01]  /*68a0*/  FFMA R16, R41, R43, R16 ;  /* 0x0000002b29107223 */ /* 0x000fe20000000010 */
[----:B------:R-:W-:Y:S01]  /*68b0*/  F2FP.F16.F32.PACK_AB R71, R19, R14 ;  /* 0x0000000e1347723e */ /* 0x000fe200000000ff */
[----:B------:R-:W-:Y:S01]  /*68c0*/  FFMA R17, R41, R42, R17 ;  /* 0x0000002a29117223 */ /* 0x000fe20000000011 */
[C---:B------:R-:W-:Y:S01]  /*68d0*/  FMUL R18, R38.reuse, R22 ;  /* 0x0000001626127220 */ /* 0x040fe20000400000 */
[----:B------:R-:W-:Y:S02]  /*68e0*/  HADD2.F32 R40, -RZ, R65.H1_H1 ;  /* 0x30000041ff287230 */ /* 0x000fe40000004100 */
[C---:B------:R-:W-:Y:S01]  /*68f0*/  FMUL R23, R38.reuse, R23 ;  /* 0x0000001726177220 */ /* 0x040fe20000400000 */
[----:B------:R1:W-:Y:S01]  /*6900*/  STSM.16.M88.4 [R96+0x400], R68 ;  /* 0x0004004460007844 */ /* 0x0003e20000000200 */
[----:B------:R-:W-:Y:S01]  /*6910*/  F2FP.F16.F32.PACK_AB R104, R17, R16 ;  /* 0x000000101168723e */ /* 0x000fe200000000ff */
[C---:B------:R-:W-:Y:S01]  /*6920*/  FFMA R18, R41.reuse, R45, R18 ;  /* 0x0000002d29127223 */ /* 0x040fe20000000012 */
[----:B------:R-:W-:Y:S01]  /*6930*/  FFMA R23, R41, R40, R23 ;  /* 0x0000002829177223 */ /* 0x000fe20000000017 */
[--C-:B------:R-:W-:Y:S02]  /*6940*/  HADD2.F32 R43, -RZ, R66.reuse.H0_H0 ;  /* 0x20000042ff2b7230 */ /* 0x100fe40000004100 */
[C---:B------:R-:W-:Y:S01]  /*6950*/  FMUL R20, R38.reuse, R24 ;  /* 0x0000001826147220 */ /* 0x040fe20000400000 */
[----:B------:R-:W-:Y:S02]  /*6960*/  HADD2.F32 R40, -RZ, R66.H1_H1 ;  /* 0x30000042ff287230 */ /* 0x000fe40000004100 */
[C---:B------:R-:W-:Y:S01]  /*6970*/  FMUL R21, R38.reuse, R25 ;  /* 0x0000001926157220 */ /* 0x040fe20000400000 */
[--C-:B------:R-:W-:Y:S01]  /*6980*/  HADD2.F32 R45, -RZ, R67.reuse.H0_H0 ;  /* 0x20000043ff2d7230 */ /* 0x100fe20000004100 */
[----:B------:R-:W-:Y:S01]  /*6990*/  F2FP.F16.F32.PACK_AB R105, R23, R18 ;  /* 0x000000121769723e */ /* 0x000fe200000000ff */
[C---:B------:R-:W-:Y:S01]  /*69a0*/  FFMA R20, R41.reuse, R43, R20 ;  /* 0x0000002b29147223 */ /* 0x040fe20000000014 */
[C---:B------:R-:W-:Y:S01]  /*69b0*/  FFMA R21, R41.reuse, R40, R21 ;  /* 0x0000002829157223 */ /* 0x040fe20000000015 */
[C---:B------:R-:W-:Y:S01]  /*69c0*/  FMUL R22, R38.reuse, R26 ;  /* 0x0000001a26167220 */ /* 0x040fe20000400000 */
[----:B------:R-:W-:Y:S02]  /*69d0*/  HADD2.F32 R42, -RZ, R67.H1_H1 ;  /* 0x30000043ff2a7230 */ /* 0x000fe40000004100 */
[C---:B------:R-:W-:Y:S01]  /*69e0*/  FMUL R27, R38.reuse, R27 ;  /* 0x0000001b261b7220 */ /* 0x040fe20000400000 */
[--C-:B------:R-:W-:Y:S02]  /*69f0*/  HADD2.F32 R40, -RZ, R72.reuse.H0_H0 ;  /* 0x20000048ff287230 */ /* 0x100fe40000004100 */
[C---:B------:R-:W-:Y:S01]  /*6a00*/  FFMA R22, R41.reuse, R45, R22 ;  /* 0x0000002d29167223 */ /* 0x040fe20000000016 */
[C---:B------:R-:W-:Y:S01]  /*6a10*/  FMUL R24, R38.reuse, R28 ;  /* 0x0000001c26187220 */ /* 0x040fe20000400000 */
[C---:B------:R-:W-:Y:S01]  /*6a20*/  FFMA R27, R41.reuse, R42, R27 ;  /* 0x0000002a291b7223 */ /* 0x040fe2000000001b */
[----:B------:R-:W-:Y:S02]  /*6a30*/  HADD2.F32 R42, -RZ, R72.H1_H1 ;  /* 0x30000048ff2a7230 */ /* 0x000fe40000004100 */
[C---:B------:R-:W-:Y:S01]  /*6a40*/  FMUL R25, R38.reuse, R29 ;  /* 0x0000001d26197220 */ /* 0x040fe20000400000 */
[--C-:B------:R-:W-:Y:S02]  /*6a50*/  HADD2.F32 R43, -RZ, R73.reuse.H0_H0 ;  /* 0x20000049ff2b7230 */ /* 0x100fe40000004100 */
[C---:B------:R-:W-:Y:S01]  /*6a60*/  FMUL R26, R38.reuse, R30 ;  /* 0x0000001e261a7220 */ /* 0x040fe20000400000 */
[C---:B------:R-:W-:Y:S01]  /*6a70*/  FFMA R24, R41.reuse, R40, R24 ;  /* 0x0000002829187223 */ /* 0x040fe20000000018 */
[----:B------:R-:W-:Y:S02]  /*6a80*/  HADD2.F32 R40, -RZ, R73.H1_H1 ;  /* 0x30000049ff287230 */ /* 0x000fe40000004100 */
[C---:B------:R-:W-:Y:S01]  /*6a90*/  FFMA R25, R41.reuse, R42, R25 ;  /* 0x0000002a29197223 */ /* 0x040fe20000000019 */
[C---:B------:R-:W-:Y:S01]  /*6aa0*/  FMUL R31, R38.reuse, R31 ;  /* 0x0000001f261f7220 */ /* 0x040fe20000400000 */
[C---:B------:R-:W-:Y:S01]  /*6ab0*/  FFMA R26, R41.reuse, R43, R26 ;  /* 0x0000002b291a7223 */ /* 0x040fe2000000001a */
[--C-:B------:R-:W-:Y:S02]  /*6ac0*/  HADD2.F32 R43, -RZ, R74.reuse.H0_H0 ;  /* 0x2000004aff2b7230 */ /* 0x100fe40000004100 */
[C---:B------:R-:W-:Y:S01]  /*6ad0*/  FMUL R28, R38.reuse, R32 ;  /* 0x00000020261c7220 */ /* 0x040fe20000400000 */
[----:B------:R-:W-:Y:S02]  /*6ae0*/  HADD2.F32 R42, -RZ, R74.H1_H1 ;  /* 0x3000004aff2a7230 */ /* 0x000fe40000004100 */
[C---:B------:R-:W-:Y:S01]  /*6af0*/  FFMA R31, R41.reuse, R40, R31 ;  /* 0x00000028291f7223 */ /* 0x040fe2000000001f */
[C---:B------:R-:W-:Y:S01]  /*6b00*/  FMUL R29, R38.reuse, R33 ;  /* 0x00000021261d7220 */ /* 0x040fe20000400000 */
[--C-:B------:R-:W-:Y:S02]  /*6b10*/  HADD2.F32 R45, -RZ, R75.reuse.H0_H0 ;  /* 0x2000004bff2d7230 */ /* 0x100fe40000004100 */
[C---:B------:R-:W-:Y:S01]  /*6b20*/  FMUL R30, R38.reuse, R34 ;  /* 0x00000022261e7220 */ /* 0x040fe20000400000 */
[----:B------:R-:W-:Y:S02]  /*6b30*/  HADD2.F32 R40, -RZ, R75.H1_H1 ;  /* 0x3000004bff287230 */ /* 0x000fe40000004100 */
[----:B------:R-:W-:Y:S01]  /*6b40*/  FMUL R35, R38, R35 ;  /* 0x0000002326237220 */ /* 0x000fe20000400000 */
[C---:B------:R-:W-:Y:S01]  /*6b50*/  FFMA R28, R41.reuse, R43, R28 ;  /* 0x0000002b291c7223 */ /* 0x040fe2000000001c */
[C---:B------:R-:W-:Y:S01]  /*6b60*/  FFMA R29, R41.reuse, R42, R29 ;  /* 0x0000002a291d7223 */ /* 0x040fe2000000001d */
[C---:B------:R-:W-:Y:S01]  /*6b70*/  FFMA R30, R41.reuse, R45, R30 ;  /* 0x0000002d291e7223 */ /* 0x040fe2000000001e */
[----:B------:R-:W-:Y:S01]  /*6b80*/  FFMA R35, R41, R40, R35 ;  /* 0x0000002829237223 */ /* 0x000fe20000000023 */
[----:B------:R-:W-:Y:S02]  /*6b90*/  F2FP.F16.F32.PACK_AB R106, R21, R20 ;  /* 0x00000014156a723e */ /* 0x000fe400000000ff */
[----:B------:R-:W-:Y:S02]  /*6ba0*/  F2FP.F16.F32.PACK_AB R107, R27, R22 ;  /* 0x000000161b6b723e */ /* 0x000fe400000000ff */
[----:B------:R-:W-:Y:S02]  /*6bb0*/  F2FP.F16.F32.PACK_AB R108, R25, R24 ;  /* 0x00000018196c723e */ /* 0x000fe400000000ff */
[----:B------:R-:W-:Y:S01]  /*6bc0*/  F2FP.F16.F32.PACK_AB R109, R31, R26 ;  /* 0x0000001a1f6d723e */ /* 0x000fe200000000ff */
[----:B------:R1:W-:Y:S01]  /*6bd0*/  STSM.16.M88.4 [R99], R104 ;  /* 0x0000006863007844 */ /* 0x0003e20000000200 */
[----:B------:R-:W-:Y:S02]  /*6be0*/  F2FP.F16.F32.PACK_AB R110, R29, R28 ;  /* 0x0000001c1d6e723e */ /* 0x000fe400000000ff */
[----:B------:R-:W-:Y:S05]  /*6bf0*/  F2FP.F16.F32.PACK_AB R111, R35, R30 ;  /* 0x0000001e236f723e */ /* 0x000fea00000000ff */
[----:B------:R1:W-:Y:S01]  /*6c00*/  STSM.16.M88.4 [R100], R108 ;  /* 0x0000006c64007844 */ /* 0x0003e20000000200 */
[----:B------:R-:W-:Y:S01]  /*6c10*/  @!PT LDS RZ, [RZ] ;  /* 0x00000000fffff984 */ /* 0x000fe20000000800 */
[----:B------:R-:W-:Y:S01]  /*6c20*/  @!PT LDS RZ, [RZ] ;  /* 0x00000000fffff984 */ /* 0x000fe20000000800 */
[----:B------:R-:W-:Y:S01]  /*6c30*/  @!PT LDS RZ, [RZ] ;  /* 0x00000000fffff984 */ /* 0x000fe20000000800 */
[----:B------:R-:W-:Y:S01]  /*6c40*/  @!PT LDS RZ, [RZ] ;  /* 0x00000000fffff984 */ /* 0x000fe20000000800 */
[----:B------:R2:W-:Y:S07]  /*6c50*/  MEMBAR.ALL.CTA ;  /* 0x0000000000007992 */ /* 0x0005ee0000008000 */
[----:B--2---:R-:W2:Y:S02]  /*6c60*/  FENCE.VIEW.ASYNC.S ;  /* 0x00000000000073c6 */ /* 0x004ea40000000000 */
[----:B--2---:R-:W-:Y:S06]  /*6c70*/  BAR.SYNC.DEFER_BLOCKING 0x1, 0x80 ;  /* 0x0042000000007b1d */ /* 0x004fec0000010000 */
[----:B------:R-:W-:Y:S05]  /*6c80*/  @P0 BRA `(.L_x_106) ;  /* 0x0000000000280947 */ /* 0x000fea0003800000 */
[----:B------:R-:W2:Y:S01]  /*6c90*/  LDCU.64 UR6, c[0x0][0x348] ;  /* 0x00006900ff0677ac */ /* 0x000ea20008000a00 */
[----:B------:R-:W-:Y:S01]  /*6ca0*/  UIADD3 UR4, UPT, UPT, UR44, 0x400, URZ ;  /* 0x000004002c047890 */ /* 0x000fe2000fffe0ff */
[----:B------:R-:W-:Y:S05]  /*6cb0*/  UMOV UR51, UR36 ;  /* 0x0000002400337c82 */ /* 0x000fea0008000000 */
[----:B------:R-:W-:Y:S04]  /*6cc0*/  MOV R86, UR4 ;  /* 0x0000000400567c02 */ /* 0x000fe80008000f00 */
[----:B------:R-:W-:Y:S01]  /*6cd0*/  R2UR UR48, R86 ;  /* 0x00000000563072ca */ /* 0x000fe200000e0000 */
[----:B--2---:R-:W-:Y:S04]  /*6ce0*/  UIADD3 UR4, UP0, UPT, UR6, 0x680, URZ ;  /* 0x0000068006047890 */ /* 0x004fe8000ff1e0ff */
[----:B------:R-:W-:Y:S09]  /*6cf0*/  UIADD3.X UR5, UPT, UPT, URZ, UR7, URZ, UP0, !UPT ;  /* 0x00000007ff057290 */ /* 0x000ff200087fe4ff */
[----:B------:R2:W-:Y:S01]  /*6d00*/  UTMASTG.3D [UR48], [UR4] ;  /* 0x00000030040073b5 */ /* 0x0005e20008010000 */
[----:B------:R0:W-:Y:S01]  /*6d10*/  UTMACMDFLUSH ;  /* 0x00000000000079b7 */ /* 0x0001e20000000000 */
[----:B--2---:R-:W-:Y:S04]  /*6d20*/  DEPBAR.LE SB0, 0x1 ;  /* 0x000080400000791a */ /* 0x004fe80000000000 */
.L_x_106:
[----:B------:R-:W-:Y:S05]  /*6d30*/  BSYNC.RECONVERGENT B0 ;  /* 0x0000000000007941 */ /* 0x000fea0003800200 */
.L_x_105:
[----:B------:R-:W-:Y:S01]  /*6d40*/  BAR.SYNC.DEFER_BLOCKING 0x1, 0x80 ;  /* 0x0042000000007b1d */ /* 0x000fe20000010000 */
[----:B------:R-:W-:Y:S01]  /*6d50*/  ISETP.NE.AND P1, PT, R95, RZ, PT ;  /* 0x000000ff5f00720c */ /* 0x000fe20003f25270 */
[----:B------:R-:W-:Y:S01]  /*6d60*/  UISETP.NE.AND UP0, UPT, UR47, URZ, UPT ;  /* 0x000000ff2f00728c */ /* 0x000fe2000bf05270 */
[----:B------:R-:W-:Y:S11]  /*6d70*/  LEA R3, R46, UR44, 0x3 ;  /* 0x0000002c2e037c11 */ /* 0x000ff6000f8e18ff */
[----:B------:R-:W-:Y:S01]  /*6d80*/  @P1 SHF.L.U32 R4, R91, 0x1f, RZ ;  /* 0x0000001f5b041819 */ /* 0x000fe200000006ff */
[----:B------:R-:W-:Y:S06]  /*6d90*/  BRA.U !UP0, `(.L_x_107) ;  /* 0x0000000108247547 */ /* 0x000fec000b800000 */
[----:B------:R-:W2:Y:S01]  /*6da0*/  S2R R0, SR_CgaCtaId ;  /* 0x0000000000007919 */ /* 0x000ea20000008800 */
[----:B------:R-:W-:Y:S01]  /*6db0*/  IMAD.U32 R2, RZ, RZ, UR46 ;  /* 0x0000002eff027e24 */ /* 0x000fe2000f8e00ff */
[----:B------:R-:W-:Y:S04]  /*6dc0*/  UIADD3 UR4, UPT, UPT, UR46, 0x1, URZ ;  /* 0x000000012e047890 */ /* 0x000fe8000fffe0ff */
[----:B------:R-:W-:Y:S01]  /*6dd0*/  @P1 LEA R2, R2, UR44, 0x3 ;  /* 0x0000002c02021c11 */ /* 0x000fe2000f8e18ff */
[----:B------:R-:W-:Y:S04]  /*6de0*/  UISETP.NE.AND UP0, UPT, UR4, 0x4, UPT ;  /* 0x000000040400788c */ /* 0x000fe8000bf05270 */
[----:B------:R-:W-:Y:S01]  /*6df0*/  @P1 VIADD R5, R2, 0x60 ;  /* 0x0000006002051836 */ /* 0x000fe20000000000 */
[----:B------:R-:W-:Y:S04]  /*6e00*/  USEL UR46, UR4, URZ, UP0 ;  /* 0x000000ff042e7287 */ /* 0x000fe80008000000 */
[----:B--2---:R-:W-:Y:S04]  /*6e10*/  @P1 PRMT R0, R0, 0x654, R5 ;  /* 0x0000065400001816 */ /* 0x004fe80000000005 */
[----:B------:R2:W-:Y:S04]  /*6e20*/  @P1 SYNCS.ARRIVE.TRANS64.RED.A1T0 RZ, [R0+URZ], RZ ;  /* 0x000000ff00ff19a7 */ /* 0x0005e800081004ff */
.L_x_107:
[----:B------:R-:W3:Y:S01]  /*6e30*/  @P1 SYNCS.PHASECHK.TRANS64.TRYWAIT P0, [R3+URZ+0x40], R4 ;  /* 0x00004004030015a7 */ /* 0x000ee200080011ff */
[----:B------:R-:W-:Y:S01]  /*6e40*/  BSSY B1, `(.L_x_108) ;  /* 0x0000017000017945 */ /* 0x000fe20003800000 */
[----:B---3--:R-:W-:Y:S03]  /*6e50*/  @P1 SEL R60, RZ, 0x1, !P0 ;  /* 0x00000001ff3c1807 */ /* 0x008fe60004000000 */
[----:B------:R-:W-:Y:S05]  /*6e60*/  @!P1 BRA `(.L_x_109) ;  /* 0x0000000000509947 */ /* 0x000fea0003800000 */
[----:B------:R-:W-:Y:S01]  /*6e70*/  ISETP.NE.AND P1, PT, R61, RZ, PT ;  /* 0x000000ff3d00720c */ /* 0x000fe20003f25270 */
[----:B------:R-:W-:Y:S01]  /*6e80*/  BSSY B0, `(.L_x_110) ;  /* 0x000000a000007945 */ /* 0x000fe20003800000 */
[----:B------:R-:W-:Y:S11]  /*6e90*/  ISETP.NE.AND P0, PT, R60, RZ, PT ;  /* 0x000000ff3c00720c */ /* 0x000ff60003f05270 */
[----:B------:R-:W-:Y:S04]  /*6ea0*/  @P1 IMAD R4, R46, 0x2000, R47 ;  /* 0x000020002e041824 */ /* 0x000fe800078e022f */
[----:B------:R-:W-:Y:S04]  /*6eb0*/  @P1 VIADD R7, R4, UR44 ;  /* 0x0000002c04071c36 */ /* 0x000fe80008000000 */
[----:B------:R-:W-:Y:S01]  /*6ec0*/  @P1 IMAD.IADD R2, R92, 0x1, R7 ;  /* 0x000000015c021824 */ /* 0x000fe200078e0207 */
[----:B------:R-:W-:Y:S01]  /*6ed0*/  @P1 IADD3 R5, PT, PT, R62, R7, RZ ;  /* 0x000000073e051210 */ /* 0x000fe20007ffe0ff */
[----:B------:R-:W-:Y:S06]  /*6ee0*/  @P0 BRA `(.L_x_111) ;  /* 0x00000000000c0947 */ /* 0x000fec0003800000 */
[----:B--2---:R-:W-:Y:S04]  /*6ef0*/  SHF.L.U32 R0, R91, 0x1f, RZ ;  /* 0x0000001f5b007819 */ /* 0x004fe800000006ff */
[----:B------:R-:W2:Y:S02]  /*6f00*/  SYNCS.PHASECHK.TRANS64.TRYWAIT P0, [R3+URZ+0x40], R0 ;  /* 0x00004000030075a7 */ /* 0x000ea400080011ff */
[----:B--2---:R-:W-:Y:S05]  /*6f10*/  @!P0 BRA `(.L_x_112) ;  /* 0x00000030008c8947 */ /* 0x004fea0003800000 */
.L_x_111:
[----:B------:R-:W-:Y:S05]  /*6f20*/  BSYNC B0 ;  /* 0x0000000000007941 */ /* 0x000fea0003800000 */
.L_x_110:
[----:B------:R-:W-:Y:S02]  /*6f30*/  ISETP.NE.AND P0, PT, R61, RZ, PT ;  /* 0x000000ff3d00720c */ /* 0x000fe40003f05270 */
[----:B------:R-:W-:Y:S11]  /*6f40*/  IADD3 R46, PT, PT, R46, 0x1, RZ ;  /* 0x000000012e2e7810 */ /* 0x000ff60007ffe0ff */
[----:B--2---:R-:W-:Y:S01]  /*6f50*/  @P0 IMAD.IADD R0, R92, 0x1, R5 ;  /* 0x000000015c000824 */ /* 0x004fe200078e0205 */
[----:B------:R-:W-:Y:S05]  /*6f60*/  @P0 WARPSYNC.ALL ;  /* 0x0000000000000948 */ /* 0x000fea0003800000 */
[----:B------:R3:W4:Y:S04]  /*6f70*/  @P0 LDSM.16.M88.4 R48, [R4+UR44+0x400] ;  /* 0x0004002c0430083b */ /* 0x0007280008000200 */
[----:B------:R3:W2:Y:S04]  /*6f80*/  @P0 LDSM.16.M88.4 R56, [R2+0x400] ;  /* 0x000400000238083b */ /* 0x0006a80000000200 */
[----:B------:R3:W1:Y:S04]  /*6f90*/  @P0 LDSM.16.M88.4 R64, [R5+0x400] ;  /* 0x000400000540083b */ /* 0x0006680000000200 */
[----:B------:R3:W1:Y:S02]  /*6fa0*/  @P0 LDSM.16.M88.4 R72, [R0+0x400] ;  /* 0x000400000048083b */ /* 0x0006640000000200 */
.L_x_109:
[----:B------:R-:W-:Y:S05]  /*6fb0*/  BSYNC B1 ;  /* 0x0000000000017941 */ /* 0x000fea0003800000 */
.L_x_108:
[----:B------:R-:W-:Y:S05]  /*6fc0*/  VIADD R3, R39, 0x40 ;  /* 0x0000004027037836 */ /* 0x000fea0000000000 */
[----:B------:R-:W-:Y:S04]  /*6fd0*/  SHF.R.U32.HI R3, RZ, 0x15, R3 ;  /* 0x00000015ff037819 */ /* 0x000fe80000011603 */
[----:B------:R-:W-:Y:S11]  /*6fe0*/  LOP3.LUT P0, RZ, R3, 0x3, R82, 0x48, !PT ;  /* 0x0000000303ff7812 */ /* 0x000ff60007804852 */
[----:B------:R-:W-:Y:S02]  /*6ff0*/  @!UPT UIADD3 URZ, UPT, UPT, URZ, URZ, URZ ;  /* 0x000000fffffff290 */ /* 0x000fe4000fffe0ff */
[----:B------:R-:W-:Y:S05]  /*7000*/  @!P0 BRA `(.L_x_113) ;  /* 0x0000000000408947 */ /* 0x000fea0003800000 */
[----:B------:R-:W5:Y:S01]  /*7010*/  LDCU.64 UR8, c[0x4][0x70] ;  /* 0x01000e00ff0877ac */ /* 0x000f620008000a00 */
[----:B------:R-:W-:Y:S01]  /*7020*/  MOV R3, 0x0 ;  /* 0x0000000000037802 */ /* 0x000fe20000000f00 */
[----:B------:R-:W-:Y:S02]  /*7030*/  HFMA2 R12, -RZ, RZ, 0, 5.9604644775390625e-08 ;  /* 0x00000001ff0c7431 */ /* 0x000fe400000001ff */
[----:B------:R-:W-:Y:S02]  /*7040*/  IMAD.MOV.U32 R8, RZ, RZ, 0x192 ;  /* 0x00000192ff087424 */ /* 0x000fe400078e00ff */
[----:B------:R-:W-:Y:S01]  /*7050*/  IMAD.MOV.U32 R13, RZ, RZ, RZ ;  /* 0x000000ffff0d7224 */ /* 0x000fe200078e00ff */
[----:B------:R-:W2:Y:S01]  /*7060*/  LDCU.64 UR6, c[0x4][0x78] ;  /* 0x01000f00ff0677ac */ /* 0x000ea20008000a00 */
[----:B---3--:R-:W3:Y:S01]  /*7070*/  LDC.64 R2, c[0x4][R3] ;  /* 0x0100000003027b82 */ /* 0x008ee20000000a00 */
[----:B------:R-:W4:Y:S01]  /*7080*/  LDCU.64 UR4, c[0x4][0x10] ;  /* 0x01000200ff0477ac */ /* 0x000f220008000a00 */
[----:B-----5:R-:W-:Y:S01]  /*7090*/  MOV R5, UR9 ;  /* 0x0000000900057c02 */ /* 0x020fe20008000f00 */
[----:B------:R-:W-:Y:S01]  /*70a0*/  IMAD.U32 R4, RZ, RZ, UR8 ;  /* 0x00000008ff047e24 */ /* 0x000fe2000f8e00ff */
[----:B--2---:R-:W-:Y:S01]  /*70b0*/  MOV R7, UR7 ;  /* 0x0000000700077c02 */ /* 0x004fe20008000f00 */
[----:B------:R-:W-:Y:S01]  /*70c0*/  IMAD.U32 R6, RZ, RZ, UR6 ;  /* 0x00000006ff067e24 */ /* 0x000fe2000f8e00ff */
[----:B----4-:R-:W-:Y:S01]  /*70d0*/  MOV R11, UR5 ;  /* 0x00000005000b7c02 */ /* 0x010fe20008000f00 */
[----:B------:R-:W-:Y:S02]  /*70e0*/  IMAD.U32 R10, RZ, RZ, UR4 ;  /* 0x00000004ff0a7e24 */ /* 0x000fe4000f8e00ff */
[----:B------:R-:W-:Y:S07]  /*70f0*/  LEPC R20, `(.L_x_113) ;  /* 0x000000001014794e */ /* 0x000fee0000000000 */
[----:B-1-3--:R-:W-:Y:S05]  /*7100*/  CALL.ABS.NOINC R2 ;  /* 0x0000000002007343 */ /* 0x00afea0003c00000 */
.L_x_113:
[----:B------:R-:W-:Y:S05]  /*7110*/  WARPSYNC.ALL ;  /* 0x0000000000007948 */ /* 0x000fea0003800000 */
[----:B------:R-:W-:Y:S01]  /*7120*/  R2UR UR4, R39 ;  /* 0x00000000270472ca */ /* 0x000fe200000e0000 */
[--C-:B----4-:R-:W-:Y:S01]  /*7130*/  HADD2.F32 R40, -RZ, R48.reuse.H0_H0 ;  /* 0x20000030ff287230 */ /* 0x110fe20000004100 */
[----:B------:R-:W4:Y:S01]  /*7140*/  S2R R101, SR_CgaCtaId ;  /* 0x0000000000657919 */ /* 0x000f220000008800 */
[----:B------:R-:W-:Y:S01]  /*7150*/  HADD2.F32 R43, -RZ, R48.H1_H1 ;  /* 0x30000030ff2b7230 */ /* 0x000fe20000004100 */
[----:B------:R-:W-:Y:S01]  /*7160*/  ISETP.NE.AND P6, PT, R95, RZ, PT ;  /* 0x000000ff5f00720c */ /* 0x000fe20003fc5270 */
[----:B------:R-:W-:Y:S01]  /*7170*/  HADD2.F32 R42, -RZ, R49.H1_H1 ;  /* 0x30000031ff2a7230 */ /* 0x000fe20000004100 */
[----:B------:R-:W-:Y:S01]  /*7180*/  ISETP.NE.AND P0, PT, R94, RZ, PT ;  /* 0x000000ff5e00720c */ /* 0x000fe20003f05270 */
[--C-:B------:R-:W-:Y:S01]  /*7190*/  HADD2.F32 R44, -RZ, R50.reuse.H1_H1 ;  /* 0x30000032ff2c7230 */ /* 0x100fe20000004100 */
[----:B------:R-:W-:Y:S01]  /*71a0*/  MOV R63, UR46 ;  /* 0x0000002e003f7c02 */ /* 0x000fe20008000f00 */
[----:B--2---:R-:W-:Y:S01]  /*71b0*/  HADD2.F32 R45, -RZ, R59.H0_H0 ;  /* 0x2000003bff2d7230 */ /* 0x004fe20000004100 */
[----:B------:R-:W-:Y:S03]  /*71c0*/  BSSY.RECONVERGENT B0, `(.L_x_114) ;  /* 0x0000088000007945 */ /* 0x000fe60003800200 */
[----:B---3--:R-:W2:Y:S04]  /*71d0*/  LDTM.16dp256bit.x8 R4, tmem[UR4+0x40] ;  /* 0x00004004000479ee */ /* 0x008ea800081a0000 */
[----:B------:R-:W-:Y:S02]  /*71e0*/  @P6 LEA R63, R63, UR44, 0x3 ;  /* 0x0000002c3f3f6c11 */ /* 0x000fe4000f8e18ff */
[----:B-1----:R-:W-:Y:S02]  /*71f0*/  @P6 SHF.L.U32 R108, R91, 0x1f, RZ ;  /* 0x0000001f5b6c6819 */ /* 0x002fe400000006ff */
[----:B------:R-:W-:Y:S02]  /*7200*/  @P6 IADD3 R102, PT, PT, R63, 0x60, RZ ;  /* 0x000000603f666810 */ /* 0x000fe40007ffe0ff */
[----:B------:R-:W-:Y:S01]  /*7210*/  LEA R63, R46, UR44, 0x3 ;  /* 0x0000002c2e3f7c11 */ /* 0x000fe2000f8e18ff */
[C---:B--2---:R-:W-:Y:S01]  /*7220*/  FMUL R0, R38.reuse, R4 ;  /* 0x0000000426007220 */ /* 0x044fe20000400000 */
[C---:B------:R-:W-:Y:S01]  /*7230*/  FMUL R2, R38.reuse, R5 ;  /* 0x0000000526027220 */ /* 0x040fe20000400000 */
[C---:B------:R-:W-:Y:S01]  /*7240*/  FMUL R3, R38.reuse, R6 ;  /* 0x0000000626037220 */ /* 0x040fe20000400000 */
[C---:B------:R-:W-:Y:S01]  /*7250*/  FMUL R7, R38.reuse, R7 ;  /* 0x0000000726077220 */ /* 0x040fe20000400000 */
[C---:B------:R-:W-:Y:S01]  /*7260*/  FFMA R0, R41.reuse, R40, R0 ;  /* 0x0000002829007223 */ /* 0x040fe20000000000 */
[----:B------:R-:W-:Y:S02]  /*7270*/  HADD2.F32 R40, -RZ, R49.H0_H0 ;  /* 0x20000031ff287230 */ /* 0x000fe40000004100 */
[C---:B------:R-:W-:Y:S01]  /*7280*/  FFMA R2, R41.reuse, R43, R2 ;  /* 0x0000002b29027223 */ /* 0x040fe20000000002 */
[C---:B------:R-:W-:Y:S01]  /*7290*/  FMUL R4, R38.reuse, R8 ;  /* 0x0000000826047220 */ /* 0x040fe20000400000 */
[--C-:B------:R-:W-:Y:S02]  /*72a0*/  HADD2.F32 R43, -RZ, R51.reuse.H0_H0 ;  /* 0x20000033ff2b7230 */ /* 0x100fe40000004100 */
[----:B------:R-:W-:Y:S01]  /*72b0*/  FMUL R5, R38, R9 ;  /* 0x0000000926057220 */ /* 0x000fe20000400000 */
[C---:B------:R-:W-:Y:S01]  /*72c0*/  FFMA R3, R41.reuse, R40, R3 ;  /* 0x0000002829037223 */ /* 0x040fe20000000003 */
[----:B------:R-:W-:Y:S01]  /*72d0*/  HADD2.F32 R40, -RZ, R50.H0_H0 ;  /* 0x20000032ff287230 */ /* 0x000fe20000004100 */
[----:B------:R-:W-:Y:S01]  /*72e0*/  F2FP.F16.F32.PACK_AB R52, R2, R0 ;  /* 0x000000000234723e */ /* 0x000fe200000000ff */
[C---:B------:R-:W-:Y:S01]  /*72f0*/  FFMA R7, R41.reuse, R42, R7 ;  /* 0x0000002a29077223 */ /* 0x040fe20000000007 */
[----:B------:R-:W-:Y:S02]  /*7300*/  HADD2.F32 R42, -RZ, R51.H1_H1 ;  /* 0x30000033ff2a7230 */ /* 0x000fe40000004100 */
[C---:B------:R-:W-:Y:S01]  /*7310*/  FMUL R6, R38.reuse, R10 ;  /* 0x0000000a26067220 */ /* 0x040fe20000400000 */
[C---:B------:R-:W-:Y:S01]  /*7320*/  FFMA R4, R41.reuse, R40, R4 ;  /* 0x0000002829047223 */ /* 0x040fe20000000004 */
[----:B------:R-:W-:Y:S01]  /*7330*/  FFMA R5, R41, R44, R5 ;  /* 0x0000002c29057223 */ /* 0x000fe20000000005 */
[----:B------:R-:W-:Y:S01]  /*7340*/  F2FP.F16.F32.PACK_AB R53, R7, R3 ;  /* 0x000000030735723e */ /* 0x000fe200000000ff */
[----:B------:R-:W-:Y:S01]  /*7350*/  FFMA R6, R41, R43, R6 ;  /* 0x0000002b29067223 */ /* 0x000fe20000000006 */
[C---:B------:R-:W-:Y:S01]  /*7360*/  FMUL R11, R38.reuse, R11 ;  /* 0x0000000b260b7220 */ /* 0x040fe20000400000 */
[--C-:B------:R-:W-:Y:S01]  /*7370*/  HADD2.F32 R40, -RZ, R56.reuse.H0_H0 ;  /* 0x20000038ff287230 */ /* 0x100fe20000004100 */
[----:B------:R-:W-:Y:S01]  /*7380*/  F2FP.F16.F32.PACK_AB R54, R5, R4 ;  /* 0x000000040536723e */ /* 0x000fe200000000ff */
[C---:B------:R-:W-:Y:S01]  /*7390*/  FMUL R8, R38.reuse, R12 ;  /* 0x0000000c26087220 */ /* 0x040fe20000400000 */
        /* <DEDUP_REMOVED lines=13> */
[--C-:B------:R-:W-:Y:S02]  /*7470*/  HADD2.F32 R43, -RZ, R58.reuse.H0_H0 ;  /* 0x2000003aff2b7230 */ /* 0x100fe40000004100 */
[----:B------:R-:W-:Y:S01]  /*7480*/  FFMA R15, R41, R40, R15 ;  /* 0x00000028290f7223 */ /* 0x000fe2000000000f */
[C---:B------:R-:W-:Y:S01]  /*7490*/  FMUL R12, R38.reuse, R16 ;  /* 0x00000010260c7220 */ /* 0x040fe20000400000 */
[----:B------:R-:W-:Y:S02]  /*74a0*/  HADD2.F32 R42, -RZ, R58.H1_H1 ;  /* 0x3000003aff2a7230 */ /* 0x000fe40000004100 */
[C---:B------:R-:W-:Y:S01]  /*74b0*/  FMUL R13, R38.reuse, R17 ;  /* 0x00000011260d7220 */ /* 0x040fe20000400000 */
[C---:B------:R-:W-:Y:S01]  /*74c0*/  FMUL R14, R38.reuse, R18 ;  /* 0x00000012260e7220 */ /* 0x040fe20000400000 */
[----:B------:R-:W-:Y:S01]  /*74d0*/  F2FP.F16.F32.PACK_AB R69, R15, R10 ;  /* 0x0000000a0f45723e */ /* 0x000fe200000000ff */
[C---:B------:R-:W-:Y:S01]  /*74e0*/  FFMA R12, R41.reuse, R43, R12 ;  /* 0x0000002b290c7223 */ /* 0x040fe2000000000c */
[----:B------:R-:W-:Y:S02]  /*74f0*/  HADD2.F32 R40, -RZ, R59.H1_H1 ;  /* 0x3000003bff287230 */ /* 0x000fe40000004100 */
[C---:B------:R-:W-:Y:S01]  /*7500*/  FFMA R13, R41.reuse, R42, R13 ;  /* 0x0000002a290d7223 */ /* 0x040fe2000000000d */
[----:B------:R-:W-:Y:S01]  /*7510*/  FFMA R14, R41, R45, R14 ;  /* 0x0000002d290e7223 */ /* 0x000fe2000000000e */
[C---:B------:R-:W-:Y:S01]  /*7520*/  FMUL R19, R38.reuse, R19 ;  /* 0x0000001326137220 */ /* 0x040fe20000400000 */
[--C-:B------:R-:W-:Y:S02]  /*7530*/  HADD2.F32 R43, -RZ, R64.reuse.H0_H0 ;  /* 0x20000040ff2b7230 */ /* 0x100fe40000004100 */
        /* <DEDUP_REMOVED lines=13> */
[--C-:B------:R-:W-:Y:S01]  /*7610*/  HADD2.F32 R42, -RZ, R66.reuse.H0_H0 ;  /* 0x20000042ff2a7230 */ /* 0x100fe20000004100 */
[----:B------:R2:W-:Y:S01]  /*7620*/  STSM.16.M88.4 [R96+0x2400], R68 ;  /* 0x0024004460007844 */ /* 0x0005e20000000200 */
[----:B-1----:R-:W-:Y:S01]  /*7630*/  F2FP.F16.F32.PACK_AB R52, R17, R16 ;  /* 0x000000101134723e */ /* 0x002fe200000000ff */
[----:B------:R-:W-:Y:S01]  /*7640*/  FFMA R23, R41, R40, R23 ;  /* 0x0000002829177223 */ /* 0x000fe20000000017 */
        /* <DEDUP_REMOVED lines=19> */
[C---:B------:R-:W-:Y:S01]  /*7780*/  FFMA R25, R41.reuse, R42, R25 ;  /* 0x0000002a29197223 */ /* 0x040fe20000000019 */
[----:B------:R-:W-:Y:S02]  /*7790*/  HADD2.F32 R40, -RZ, R73.H1_H1 ;  /* 0x30000049ff287230 */ /* 0x000fe40000004100 */
[C---:B------:R-:W-:Y:S01]  /*77a0*/  FFMA R26, R41.reuse, R43, R26 ;  /* 0x0000002b291a7223 */ /* 0x040fe2000000001a */
[C---:B------:R-:W-:Y:S01]  /*77b0*/  FMUL R31, R38.reuse, R31 ;  /* 0x0000001f261f7220 */ /* 0x040fe20000400000 */
[--C-:B------:R-:W-:Y:S02]  /*77c0*/  HADD2.F32 R43, -RZ, R74.reuse.H0_H0 ;  /* 0x2000004aff2b7230 */ /* 0x100fe40000004100 */
[C---:B------:R-:W-:Y:S01]  /*77d0*/  FMUL R28, R38.reuse, R32 ;  /* 0x00000020261c7220 */ /* 0x040fe20000400000 */
[----:B------:R-:W-:Y:S02]  /*77e0*/  HADD2.F32 R42, -RZ, R74.H1_H1 ;  /* 0x3000004aff2a7230 */ /* 0x000fe40000004100 */
[C---:B------:R-:W-:Y:S01]  /*77f0*/  FMUL R29, R38.reuse, R33 ;  /* 0x00000021261d7220 */ /* 0x040fe20000400000 */
[--C-:B------:R-:W-:Y:S02]  /*7800*/  HADD2.F32 R45, -RZ, R75.reuse.H0_H0 ;  /* 0x2000004bff2d7230 */ /* 0x100fe40000004100 */
[C---:B------:R-:W-:Y:S01]  /*7810*/  FMUL R30, R38.reuse, R34 ;  /* 0x00000022261e7220 */ /* 0x040fe20000400000 */
[----:B------:R-:W-:Y:S02]  /*7820*/  HADD2.F32 R44, -RZ, R75.H1_H1 ;  /* 0x3000004bff2c7230 */ /* 0x000fe40000004100 */
[C---:B------:R-:W-:Y:S01]  /*7830*/  FFMA R31, R41.reuse, R40, R31 ;  /* 0x00000028291f7223 */ /* 0x040fe2000000001f */
        /* <DEDUP_REMOVED lines=9> */
[----:B------:R2:W-:Y:S01]  /*78d0*/  STSM.16.M88.4 [R99+0x2000], R52 ;  /* 0x0020003463007844 */ /* 0x0005e20000000200 */
[----:B------:R-:W-:Y:S02]  /*78e0*/  F2FP.F16.F32.PACK_AB R106, R29, R28 ;  /* 0x0000001c1d6a723e */ /* 0x000fe400000000ff */
[----:B------:R-:W-:Y:S02]  /*78f0*/  F2FP.F16.F32.PACK_AB R107, R35, R30 ;  /* 0x0000001e236b723e */ /* 0x000fe400000000ff */
[----:B----4-:R-:W-:Y:S03]  /*7900*/  @P6 PRMT R102, R101, 0x654, R102 ;  /* 0x0000065465666816 */ /* 0x010fe60000000066 */
[----:B------:R2:W-:Y:S01]  /*7910*/  STSM.16.M88.4 [R100+0x2000], R104 ;  /* 0x0020006864007844 */ /* 0x0005e20000000200 */
[----:B------:R-:W-:Y:S01]  /*7920*/  @!PT LDS RZ, [RZ] ;  /* 0x00000000fffff984 */ /* 0x000fe20000000800 */
[----:B------:R-:W-:Y:S01]  /*7930*/  @!PT LDS RZ, [RZ] ;  /* 0x00000000fffff984 */ /* 0x000fe20000000800 */
[----:B------:R-:W-:Y:S01]  /*7940*/  @!PT LDS RZ, [RZ] ;  /* 0x00000000fffff984 */ /* 0x000fe20000000800 */
[----:B------:R-:W-:Y:S01]  /*7950*/  @!PT LDS RZ, [RZ] ;  /* 0x00000000fffff984 */ /* 0x000fe20000000800 */
[----:B------:R1:W-:Y:S07]  /*7960*/  MEMBAR.ALL.CTA ;  /* 0x0000000000007992 */ /* 0x0003ee0000008000 */
[----:B-1----:R-:W1:Y:S02]  /*7970*/  FENCE.VIEW.ASYNC.S ;  /* 0x00000000000073c6 */ /* 0x002e640000000000 */
[----:B-1----:R-:W-:Y:S06]  /*7980*/  BAR.SYNC.DEFER_BLOCKING 0x1, 0x80 ;  /* 0x0042000000007b1d */ /* 0x002fec0000010000 */
[----:B------:R-:W-:Y:S05]  /*7990*/  @P0 BRA `(.L_x_115) ;  /* 0x0000000000280947 */ /* 0x000fea0003800000 */
[----:B------:R-:W1:Y:S01]  /*79a0*/  LDCU.64 UR6, c[0x0][0x348] ;  /* 0x00006900ff0677ac */ /* 0x000e620008000a00 */
[----:B------:R-:W-:Y:S02]  /*79b0*/  UIADD3 UR9, UPT, UPT, UR49, 0x40, URZ ;  /* 0x0000004031097890 */ /* 0x000fe4000fffe0ff */
[----:B------:R-:W-:Y:S01]  /*79c0*/  UIADD3 UR8, UPT, UPT, UR44, 0x2400, URZ ;  /* 0x000024002c087890 */ /* 0x000fe2000fffe0ff */
[----:B------:R-:W-:Y:S01]  /*79d0*/  UMOV UR10, UR50 ;  /* 0x00000032000a7c82 */ /* 0x000fe20008000000 */
[----:B------:R-:W-:Y:S01]  /*79e0*/  UMOV UR11, UR36 ;  /* 0x00000024000b7c82 */ /* 0x000fe20008000000 */
[----:B-1----:R-:W-:Y:S04]  /*79f0*/  UIADD3 UR4, UP0, UPT, UR6, 0x680, URZ ;  /* 0x0000068006047890 */ /* 0x002fe8000ff1e0ff */
[----:B------:R-:W-:Y:S09]  /*7a00*/  UIADD3.X UR5, UPT, UPT, URZ, UR7, URZ, UP0, !UPT ;  /* 0x00000007ff057290 */ /* 0x000ff200087fe4ff */
[----:B------:R1:W-:Y:S01]  /*7a10*/  UTMASTG.3D [UR8], [UR4] ;  /* 0x00000008040073b5 */ /* 0x0003e20008010000 */
[----:B------:R0:W-:Y:S01]  /*7a20*/  UTMACMDFLUSH ;  /* 0x00000000000079b7 */ /* 0x0001e20000000000 */
[----:B-1----:R-:W-:Y:S04]  /*7a30*/  DEPBAR.LE SB0, 0x1 ;  /* 0x000080400000791a */ /* 0x002fe80000000000 */
.L_x_115:
[----:B------:R-:W-:Y:S05]  /*7a40*/  BSYNC.RECONVERGENT B0 ;  /* 0x0000000000007941 */ /* 0x000fea0003800200 */
.L_x_114:
[----:B------:R-:W-:Y:S01]  /*7a50*/  BAR.SYNC.DEFER_BLOCKING 0x1, 0x80 ;  /* 0x0042000000007b1d */ /* 0x000fe20000010000 */
[----:B------:R-:W-:Y:S04]  /*7a60*/  UIADD3 UR4, UPT, UPT, UR46, 0x1, URZ ;  /* 0x000000012e047890 */ /* 0x000fe8000fffe0ff */
[----:B------:R-:W-:Y:S04]  /*7a70*/  UISETP.NE.AND UP0, UPT, UR4, 0x4, UPT ;  /* 0x000000040400788c */ /* 0x000fe8000bf05270 */
[----:B------:R-:W-:Y:S01]  /*7a80*/  USEL UR45, UR4, URZ, UP0 ;  /* 0x000000ff042d7287 */ /* 0x000fe20008000000 */
[----:B------:R1:W-:Y:S01]  /*7a90*/  @P6 SYNCS.ARRIVE.TRANS64.RED.A1T0 RZ, [R102+URZ], RZ ;  /* 0x000000ff66ff69a7 */ /* 0x0003e200081004ff */
[----:B------:R-:W-:Y:S01]  /*7aa0*/  BSSY B1, `(.L_x_116) ;  /* 0x0000018000017945 */ /* 0x000fe20003800000 */
[----:B------:R-:W3:Y:S02]  /*7ab0*/  @P6 SYNCS.PHASECHK.TRANS64.TRYWAIT P0, [R63+URZ+0x40], R108 ;  /* 0x0000406c3f0065a7 */ /* 0x000ee400080011ff */
[----:B---3--:R-:W-:Y:S01]  /*7ac0*/  @P6 SEL R60, RZ, 0x1, !P0 ;  /* 0x00000001ff3c6807 */ /* 0x008fe20004000000 */
[----:B-1----:R-:W-:Y:S06]  /*7ad0*/  @!P6 BRA `(.L_x_117) ;  /* 0x000000000050e947 */ /* 0x002fec0003800000 */
        /* <DEDUP_REMOVED lines=8> */
[----:B------:R-:W-:Y:S04]  /*7b60*/  SHF.L.U32 R4, R91, 0x1f, RZ ;  /* 0x0000001f5b047819 */ /* 0x000fe800000006ff */
[----:B------:R-:W1:Y:S02]  /*7b70*/  SYNCS.PHASECHK.TRANS64.TRYWAIT P0, [R63+URZ+0x40], R4 ;  /* 0x000040043f0075a7 */ /* 0x000e6400080011ff */
[----:B-1----:R-:W-:Y:S05]  /*7b80*/  @!P0 BRA `(.L_x_120) ;  /* 0x0000002400848947 */ /* 0x002fea0003800000 */
.L_x_119:
[----:B------:R-:W-:Y:S05]  /*7b90*/  BSYNC B0 ;  /* 0x0000000000007941 */ /* 0x000fea0003800000 */
.L_x_118:
[----:B------:R-:W-:Y:S02]  /*7ba0*/  ISETP.NE.AND P0, PT, R61, RZ, PT ;  /* 0x000000ff3d00720c */ /* 0x000fe40003f05270 */
[----:B------:R-:W-:Y:S11]  /*7bb0*/  IADD3 R46, PT, PT, R46, 0x1, RZ ;  /* 0x000000012e2e7810 */ /* 0x000ff60007ffe0ff */
[----:B-1----:R-:W-:Y:S01]  /*7bc0*/  @P0 IMAD.IADD R4, R92, 0x1, R3 ;  /* 0x000000015c040824 */ /* 0x002fe200078e0203 */
[----:B------:R-:W-:Y:S05]  /*7bd0*/  @P0 WARPSYNC.ALL ;  /* 0x0000000000000948 */ /* 0x000fea0003800000 */
[----:B------:R1:W3:Y:S04]  /*7be0*/  @P0 LDSM.16.M88.4 R48, [R2+UR44+0x400] ;  /* 0x0004002c0230083b */ /* 0x0002e80008000200 */
[----:B------:R1:W4:Y:S04]  /*7bf0*/  @P0 LDSM.16.M88.4 R56, [R0+0x400] ;  /* 0x000400000038083b */ /* 0x0003280000000200 */
[----:B------:R1:W1:Y:S04]  /*7c00*/  @P0 LDSM.16.M88.4 R64, [R3+0x400] ;  /* 0x000400000340083b */ /* 0x0002680000000200 */
[----:B------:R1:W1:Y:S02]  /*7c10*/  @P0 LDSM.16.M88.4 R72, [R4+0x400] ;  /* 0x000400000448083b */ /* 0x0002640000000200 */
.L_x_117:
[----:B------:R-:W-:Y:S05]  /*7c20*/  BSYNC B1 ;  /* 0x0000000000017941 */ /* 0x000fea0003800000 */
.L_x_116:
[----:B-1----:R-:W-:Y:S05]  /*7c30*/  VIADD R3, R39, 0x80 ;  /* 0x0000008027037836 */ /* 0x002fea0000000000 */
[----:B------:R-:W-:Y:S04]  /*7c40*/  SHF.R.U32.HI R3, RZ, 0x15, R3 ;  /* 0x00000015ff037819 */ /* 0x000fe80000011603 */
[----:B------:R-:W-:Y:S11]  /*7c50*/  LOP3.LUT P0, RZ, R3, 0x3, R82, 0x48, !PT ;  /* 0x0000000303ff7812 */ /* 0x000ff60007804852 */
[----:B------:R-:W-:Y:S02]  /*7c60*/  @!UPT UIADD3 URZ, UPT, UPT, URZ, URZ, URZ ;  /* 0x000000fffffff290 */ /* 0x000fe4000fffe0ff */
[----:B------:R-:W-:Y:S05]  /*7c70*/  @!P0 BRA `(.L_x_121) ;  /* 0x0000000000408947 */ /* 0x000fea0003800000 */
[----:B------:R-:W1:Y:S01]  /*7c80*/  LDCU.64 UR8, c[0x4][0x70] ;  /* 0x01000e00ff0877ac */ /* 0x000e620008000a00 */
[----:B------:R-:W-:Y:S01]  /*7c90*/  MOV R3, 0x0 ;  /* 0x0000000000037802 */ /* 0x000fe20000000f00 */
[----:B------:R-:W-:Y:S02]  /*7ca0*/  HFMA2 R12, -RZ, RZ, 0, 5.9604644775390625e-08 ;  /* 0x00000001ff0c7431 */ /* 0x000fe400000001ff */
[----:B------:R-:W-:Y:S02]  /*7cb0*/  IMAD.MOV.U32 R8, RZ, RZ, 0x192 ;  /* 0x00000192ff087424 */ /* 0x000fe400078e00ff */
[----:B------:R-:W-:Y:S01]  /*7cc0*/  IMAD.MOV.U32 R13, RZ, RZ, RZ ;  /* 0x000000ffff0d7224 */ /* 0x000fe200078e00ff */
[----:B------:R-:W5:Y:S01]  /*7cd0*/  LDCU.64 UR6, c[0x4][0x78] ;  /* 0x01000f00ff0677ac */ /* 0x000f620008000a00 */
[----:B------:R-:W2:Y:S01]  /*7ce0*/  LDC.64 R2, c[0x4][R3] ;  /* 0x0100000003027b82 */ /* 0x000ea20000000a00 */
[----:B------:R-:W3:Y:S01]  /*7cf0*/  LDCU.64 UR4, c[0x4][0x10] ;  /* 0x01000200ff0477ac */ /* 0x000ee20008000a00 */
[----:B-1----:R-:W-:Y:S01]  /*7d00*/  MOV R5, UR9 ;  /* 0x0000000900057c02 */ /* 0x002fe20008000f00 */
[----:B------:R-:W-:Y:S01]  /*7d10*/  IMAD.U32 R4, RZ, RZ, UR8 ;  /* 0x00000008ff047e24 */ /* 0x000fe2000f8e00ff */
[----:B-----5:R-:W-:Y:S01]  /*7d20*/  MOV R7, UR7 ;  /* 0x0000000700077c02 */ /* 0x020fe20008000f00 */
[----:B------:R-:W-:Y:S01]  /*7d30*/  IMAD.U32 R6, RZ, RZ, UR6 ;  /* 0x00000006ff067e24 */ /* 0x000fe2000f8e00ff */
[----:B---3--:R-:W-:Y:S01]  /*7d40*/  MOV R11, UR5 ;  /* 0x00000005000b7c02 */ /* 0x008fe20008000f00 */
[----:B------:R-:W-:Y:S02]  /*7d50*/  IMAD.U32 R10, RZ, RZ, UR4 ;  /* 0x00000004ff0a7e24 */ /* 0x000fe4000f8e00ff */
[----:B------:R-:W-:Y:S07]  /*7d60*/  LEPC R20, `(.L_x_121) ;  /* 0x000000001014794e */ /* 0x000fee0000000000 */
[----:B--2-4-:R-:W-:Y:S05]  /*7d70*/  CALL.ABS.NOINC R2 ;  /* 0x0000000002007343 */ /* 0x014fea0003c00000 */
.L_x_121:
[----:B------:R-:W-:Y:S05]  /*7d80*/  WARPSYNC.ALL ;  /* 0x0000000000007948 */ /* 0x000fea0003800000 */
[----:B------:R-:W-:Y:S01]  /*7d90*/  R2UR UR4, R39 ;  /* 0x00000000270472ca */ /* 0x000fe200000e0000 */
[--C-:B---3--:R-:W-:Y:S01]  /*7da0*/  HADD2.F32 R40, -RZ, R48.reuse.H0_H0 ;  /* 0x20000030ff287230 */ /* 0x108fe20000004100 */
[----:B------:R-:W-:Y:S01]  /*7db0*/  ISETP.NE.AND P6, PT, R95, RZ, PT ;  /* 0x000000ff5f00720c */ /* 0x000fe20003fc5270 */
[----:B------:R-:W-:Y:S01]  /*7dc0*/  HADD2.F32 R43, -RZ, R48.H1_H1 ;  /* 0x30000030ff2b7230 */ /* 0x000fe20000004100 */
[----:B------:R-:W-:Y:S01]  /*7dd0*/  ISETP.NE.AND P0, PT, R94, RZ, PT ;  /* 0x000000ff5e00720c */ /* 0x000fe20003f05270 */
[----:B------:R-:W-:Y:S01]  /*7de0*/  HADD2.F32 R42, -RZ, R49.H0_H0 ;  /* 0x20000031ff2a7230 */ /* 0x000fe20000004100 */
[----:B------:R-:W-:Y:S01]  /*7df0*/  MOV R63, UR45 ;  /* 0x0000002d003f7c02 */ /* 0x000fe20008000f00 */
[--C-:B------:R-:W-:Y:S01]  /*7e00*/  HADD2.F32 R45, -RZ, R51.reuse.H0_H0 ;  /* 0x20000033ff2d7230 */ /* 0x100fe20000004100 */
[----:B------:R-:W-:Y:S01]  /*7e10*/  BSSY.RECONVERGENT B0, `(.L_x_122) ;  /* 0x0000089000007945 */ /* 0x000fe20003800200 */
[----:B------:R-:W-:Y:S01]  /*7e20*/  HADD2.F32 R44, -RZ, R51.H1_H1 ;  /* 0x30000033ff2c7230 */ /* 0x000fe20000004100 */
[----:B------:R-:W-:Y:S03]  /*7e30*/  LEA R108, R46, UR44, 0x3 ;  /* 0x0000002c2e6c7c11 */ /* 0x000fe6000f8e18ff */
[----:B------:R-:W1:Y:S02]  /*7e40*/  LDTM.16dp256bit.x8 R4, tmem[UR4+0x80] ;  /* 0x00008004000479ee */ /* 0x000e6400081a0000 */
[----:B------:R-:W-:Y:S04]  /*7e50*/  @P6 LEA R63, R63, UR44, 0x3 ;  /* 0x0000002c3f3f6c11 */ /* 0x000fe8000f8e18ff */
[----:B------:R-:W-:Y:S02]  /*7e60*/  @P6 IADD3 R102, PT, PT, R63, 0x60, RZ ;  /* 0x000000603f666810 */ /* 0x000fe40007ffe0ff */
[----:B------:R-:W-:Y:S02]  /*7e70*/  @P6 SHF.L.U32 R63, R91, 0x1f, RZ ;  /* 0x0000001f5b3f6819 */ /* 0x000fe400000006ff */
[----:B------:R-:W-:Y:S01]  /*7e80*/  @P6 PRMT R102, R101, 0x654, R102 ;  /* 0x0000065465666816 */ /* 0x000fe20000000066 */
[C---:B-1----:R-:W-:Y:S01]  /*7e90*/  FMUL R0, R38.reuse, R4 ;  /* 0x0000000426007220 */ /* 0x042fe20000400000 */
[C---:B------:R-:W-:Y:S01]  /*7ea0*/  FMUL R2, R38.reuse, R5 ;  /* 0x0000000526027220 */ /* 0x040fe20000400000 */
[C---:B------:R-:W-:Y:S01]  /*7eb0*/  FMUL R3, R38.reuse, R6 ;  /* 0x0000000626037220 */ /* 0x040fe20000400000 */
        /* <DEDUP_REMOVED lines=8> */
[----:B--2---:R-:W-:Y:S01]  /*7f40*/  F2FP.F16.F32.PACK_AB R68, R2, R0 ;  /* 0x000000000244723e */ /* 0x004fe200000000ff */
[C---:B------:R-:W-:Y:S01]  /*7f50*/  FFMA R7, R41.reuse, R40, R7 ;  /* 0x0000002829077223 */ /* 0x040fe20000000007 */
[----:B------:R-:W-:Y:S01]  /*7f60*/  FFMA R4, R41, R43, R4 ;  /* 0x0000002b29047223 */ /* 0x000fe20000000004 */
[C---:B------:R-:W-:Y:S01]  /*7f70*/  FMUL R5, R38.reuse, R9 ;  /* 0x0000000926057220 */ /* 0x040fe20000400000 */
[C---:B------:R-:W-:Y:S01]  /*7f80*/  FMUL R6, R38.reuse, R10 ;  /* 0x0000000a26067220 */ /* 0x040fe20000400000 */
[C---:B------:R-:W-:Y:S01]  /*7f90*/  FMUL R11, R38.reuse, R11 ;  /* 0x0000000b260b7220 */ /* 0x040fe20000400000 */
[--C-:B----4-:R-:W-:Y:S01]  /*7fa0*/  HADD2.F32 R40, -RZ, R56.reuse.H0_H0 ;  /* 0x20000038ff287230 */ /* 0x110fe20000004100 */
[----:B------:R-:W-:Y:S01]  /*7fb0*/  F2FP.F16.F32.PACK_AB R69, R7, R3 ;  /* 0x000000030745723e */ /* 0x000fe200000000ff */
[C---:B------:R-:W-:Y:S01]  /*7fc0*/  FFMA R5, R41.reuse, R42, R5 ;  /* 0x0000002a29057223 */ /* 0x040fe20000000005 */
[C---:B------:R-:W-:Y:S01]  /*7fd0*/  FFMA R6, R41.reuse, R45, R6 ;  /* 0x0000002d29067223 */ /* 0x040fe20000000006 */
[----:B------:R-:W-:Y:S01]  /*7fe0*/  FFMA R11, R41, R44, R11 ;  /* 0x0000002c290b7223 */ /* 0x000fe2000000000b */
[C---:B------:R-:W-:Y:S01]  /*7ff0*/  FMUL R8, R38.reuse, R12 ;  /* 0x0000000c26087220 */ /* 0x040fe20000400000 */
[----:B------:R-:W-:Y:S01]  /*8000*/  HADD2.F32 R42, -RZ, R56.H1_H1 ;  /* 0x30000038ff2a7230 */ /* 0x000fe20000004100 */
[----:B------:R-:W-:Y:S01]  /*8010*/  F2FP.F16.F32.PACK_AB R70, R5, R4 ;  /* 0x000000040546723e */ /* 0x000fe200000000ff */
[C---:B------:R-:W-:Y:S01]  /*8020*/  FMUL R9, R38.reuse, R13 ;  /* 0x0000000d26097220 */ /* 0x040fe20000400000 */
[----:B------:R-:W-:Y:S01]  /*8030*/  F2FP.F16.F32.PACK_AB R71, R11, R6 ;  /* 0x000000060b47723e */ /* 0x000fe200000000ff */
[C---:B------:R-:W-:Y:S01]  /*8040*/  FFMA R8, R41.reuse, R40, R8 ;  /* 0x0000002829087223 */ /* 0x040fe20000000008 */
[--C-:B------:R-:W-:Y:S02]  /*8050*/  HADD2.F32 R43, -RZ, R57.reuse.H0_H0 ;  /* 0x20000039ff2b7230 */ /* 0x100fe40000004100 */
[----:B------:R-:W-:Y:S01]  /*8060*/  FFMA R9, R41, R42, R9 ;  /* 0x0000002a29097223 */ /* 0x000fe20000000009 */
[C---:B------:R-:W-:Y:S01]  /*8070*/  FMUL R10, R38.reuse, R14 ;  /* 0x0000000e260a7220 */ /* 0x040fe20000400000 */
[----:B------:R-:W-:Y:S01]  /*8080*/  HADD2.F32 R40, -RZ, R57.H1_H1 ;  /* 0x30000039ff287230 */ /* 0x000fe20000004100 */
[----:B------:R1:W-:Y:S01]  /*8090*/  STSM.16.M88.4 [R97+0x4400], R68 ;  /* 0x0044004461007844 */ /* 0x0003e20000000200 */
[C---:B------:R-:W-:Y:S01]  /*80a0*/  FMUL R15, R38.reuse, R15 ;  /* 0x0000000f260f7220 */ /* 0x040fe20000400000 */
[----:B------:R-:W-:Y:S01]  /*80b0*/  F2FP.F16.F32.PACK_AB R52, R9, R8 ;  /* 0x000000080934723e */ /* 0x000fe200000000ff */
[C---:B------:R-:W-:Y:S01]  /*80c0*/  FFMA R10, R41.reuse, R43, R10 ;  /* 0x0000002b290a7223 */ /* 0x040fe2000000000a */
[--C-:B------:R-:W-:Y:S02]  /*80d0*/  HADD2.F32 R42, -RZ, R58.reuse.H0_H0 ;  /* 0x2000003aff2a7230 */ /* 0x100fe40000004100 */
        /* <DEDUP_REMOVED lines=26> */
[----:B-1----:R-:W-:Y:S01]  /*8280*/  F2FP.F16.F32.PACK_AB R68, R17, R16 ;  /* 0x000000101144723e */ /* 0x002fe200000000ff */
        /* <DEDUP_REMOVED lines=45> */
[----:B------:R-:W-:Y:S05]  /*8560*/  F2FP.F16.F32.PACK_AB R107, R35, R30 ;  /* 0x0000001e236b723e */ /* 0x000fea00000000ff */
        /* <DEDUP_REMOVED lines=19> */
.L_x_123:
[----:B------:R-:W-:Y:S05]  /*86a0*/  BSYNC.RECONVERGENT B0 ;  /* 0x0000000000007941 */ /* 0x000fea0003800200 */
.L_x_122:
        /* <DEDUP_REMOVED lines=20> */
.L_x_127:
[----:B------:R-:W-:Y:S05]  /*87f0*/  BSYNC B0 ;  /* 0x0000000000007941 */ /* 0x000fea0003800000 */
.L_x_126:
[----:B------:R-:W-:Y:S11]  /*8800*/  ISETP.NE.AND P0, PT, R61, RZ, PT ;  /* 0x000000ff3d00720c */ /* 0x000ff60003f05270 */
[----:B------:R-:W-:Y:S02]  /*8810*/  @!UPT UIADD3 URZ, UPT, UPT, URZ, URZ, URZ ;  /* 0x000000fffffff290 */ /* 0x000fe4000fffe0ff */
[----:B------:R-:W-:Y:S01]  /*8820*/  @P0 IADD3 R2, PT, PT, R92, R5, RZ ;  /* 0x000000055c020210 */ /* 0x000fe20007ffe0ff */
[----:B------:R-:W-:Y:S05]  /*8830*/  @P0 WARPSYNC.ALL ;  /* 0x0000000000000948 */ /* 0x000fea0003800000 */
[----:B------:R3:W4:Y:S04]  /*8840*/  @P0 LDSM.16.M88.4 R48, [R46+UR44+0x400] ;  /* 0x0004002c2e30083b */ /* 0x0007280008000200 */
[----:B------:R3:W1:Y:S04]  /*8850*/  @P0 LDSM.16.M88.4 R56, [R0+0x400] ;  /* 0x000400000038083b */ /* 0x0006680000000200 */
[----:B------:R3:W1:Y:S04]  /*8860*/  @P0 LDSM.16.M88.4 R64, [R5+0x400] ;  /* 0x000400000540083b */ /* 0x0006680000000200 */
[----:B------:R3:W1:Y:S02]  /*8870*/  @P0 LDSM.16.M88.4 R72, [R2+0x400] ;  /* 0x000400000248083b */ /* 0x0006640000000200 */
.L_x_125:
[----:B------:R-:W-:Y:S05]  /*8880*/  BSYNC B1 ;  /* 0x0000000000017941 */ /* 0x000fea0003800000 */
.L_x_124:
        /* <DEDUP_REMOVED lines=11> */
[----:B---3--:R-:W3:Y:S01]  /*8940*/  LDC.64 R2, c[0x4][R3] ;  /* 0x0100000003027b82 */ /* 0x008ee20000000a00 */
[----:B------:R-:W2:Y:S01]  /*8950*/  LDCU.64 UR4, c[0x4][0x10] ;  /* 0x01000200ff0477ac */ /* 0x000ea20008000a00 */
[----:B-1----:R-:W-:Y:S01]  /*8960*/  MOV R5, UR9 ;  /* 0x0000000900057c02 */ /* 0x002fe20008000f00 */
[----:B------:R-:W-:Y:S01]  /*8970*/  IMAD.U32 R4, RZ, RZ, UR8 ;  /* 0x00000008ff047e24 */ /* 0x000fe2000f8e00ff */
[----:B-----5:R-:W-:Y:S01]  /*8980*/  MOV R7, UR7 ;  /* 0x0000000700077c02 */ /* 0x020fe20008000f00 */
[----:B------:R-:W-:Y:S01]  /*8990*/  IMAD.U32 R6, RZ, RZ, UR6 ;  /* 0x00000006ff067e24 */ /* 0x000fe2000f8e00ff */
[----:B--2---:R-:W-:Y:S01]  /*89a0*/  MOV R11, UR5 ;  /* 0x00000005000b7c02 */ /* 0x004fe20008000f00 */
[----:B------:R-:W-:Y:S02]  /*89b0*/  IMAD.U32 R10, RZ, RZ, UR4 ;  /* 0x00000004ff0a7e24 */ /* 0x000fe4000f8e00ff */
[----:B------:R-:W-:Y:S07]  /*89c0*/  LEPC R20, `(.L_x_129) ;  /* 0x000000001014794e */ /* 0x000fee0000000000 */
[----:B---34-:R-:W-:Y:S05]  /*89d0*/  CALL.ABS.NOINC R2 ;  /* 0x0000000002007343 */ /* 0x018fea0003c00000 */
.L_x_129:
[----:B------:R-:W-:Y:S01]  /*89e0*/  ISETP.NE.AND P0, PT, R94, RZ, PT ;  /* 0x000000ff5e00720c */ /* 0x000fe20003f05270 */
[----:B------:R-:W-:Y:S05]  /*89f0*/  WARPSYNC.ALL ;  /* 0x0000000000007948 */ /* 0x000fea0003800000 */
[----:B------:R-:W-:Y:S01]  /*8a00*/  R2UR UR4, R39 ;  /* 0x00000000270472ca */ /* 0x000fe200000e0000 */
[--C-:B----4-:R-:W-:Y:S01]  /*8a10*/  HADD2.F32 R40, -RZ, R48.reuse.H0_H0 ;  /* 0x20000030ff287230 */ /* 0x110fe20000004100 */
[----:B------:R-:W1:Y:S01]  /*8a20*/  S2UR UR6, SR_CgaCtaId ;  /* 0x00000000000679c3 */ /* 0x000e620000008800 */
[----:B------:R-:W-:Y:S01]  /*8a30*/  HADD2.F32 R42, -RZ, R48.H1_H1 ;  /* 0x30000030ff2a7230 */ /* 0x000fe20000004100 */
[----:B------:R-:W-:Y:S01]  /*8a40*/  R2UR UR5, R98 ;  /* 0x00000000620572ca */ /* 0x000fe200000e0000 */
[--C-:B------:R-:W-:Y:S01]  /*8a50*/  HADD2.F32 R43, -RZ, R49.reuse.H0_H0 ;  /* 0x20000031ff2b7230 */ /* 0x100fe20000004100 */
[----:B------:R-:W-:Y:S01]  /*8a60*/  BSSY.RECONVERGENT B0, `(.L_x_130) ;  /* 0x0000089000007945 */ /* 0x000fe20003800200 */
[----:B------:R-:W-:Y:S02]  /*8a70*/  HADD2.F32 R44, -RZ, R49.H1_H1 ;  /* 0x30000031ff2c7230 */ /* 0x000fe40000004100 */
[--C-:B------:R-:W-:Y:S02]  /*8a80*/  HADD2.F32 R45, -RZ, R50.reuse.H0_H0 ;  /* 0x20000032ff2d7230 */ /* 0x100fe40000004100 */
[----:B---3--:R-:W-:Y:S02]  /*8a90*/  HADD2.F32 R46, -RZ, R50.H1_H1 ;  /* 0x30000032ff2e7230 */ /* 0x008fe40000004100 */
[----:B------:R-:W3:Y:S01]  /*8aa0*/  LDTM.16dp256bit.x8 R4, tmem[UR4+0xc0] ;  /* 0x0000c004000479ee */ /* 0x000ee200081a0000 */
[----:B------:R-:W-:Y:S01]  /*8ab0*/  NOP ;  /* 0x0000000000007918 */ /* 0x000fe20000000000 */
[--C-:B------:R-:W-:Y:S02]  /*8ac0*/  HADD2.F32 R47, -RZ, R51.reuse.H0_H0 ;  /* 0x20000033ff2f7230 */ /* 0x100fe40000004100 */
[----:B------:R-:W-:Y:S01]  /*8ad0*/  UIADD3 UR4, UPT, UPT, UR5, 0xd0, URZ ;  /* 0x000000d005047890 */ /* 0x000fe2000fffe0ff */
[----:B------:R-:W-:Y:S02]  /*8ae0*/  HADD2.F32 R49, -RZ, R51.H1_H1 ;  /* 0x30000033ff317230 */ /* 0x000fe40000004100 */
[--C-:B------:R-:W-:Y:S02]  /*8af0*/  HADD2.F32 R48, -RZ, R56.reuse.H0_H0 ;  /* 0x20000038ff307230 */ /* 0x100fe40000004100 */
[----:B------:R-:W-:Y:S02]  /*8b00*/  HADD2.F32 R51, -RZ, R56.H1_H1 ;  /* 0x30000038ff337230 */ /* 0x000fe40000004100 */
[--C-:B------:R-:W-:Y:S02]  /*8b10*/  HADD2.F32 R50, -RZ, R57.reuse.H0_H0 ;  /* 0x20000039ff327230 */ /* 0x100fe40000004100 */
[----:B--2---:R-:W-:Y:S02]  /*8b20*/  HADD2.F32 R52, -RZ, R57.H1_H1 ;  /* 0x30000039ff347230 */ /* 0x004fe40000004100 */
[--C-:B------:R-:W-:Y:S02]  /*8b30*/  HADD2.F32 R53, -RZ, R58.reuse.H0_H0 ;  /* 0x2000003aff357230 */ /* 0x100fe40000004100 */
[----:B------:R-:W-:Y:S02]  /*8b40*/  HADD2.F32 R54, -RZ, R58.H1_H1 ;  /* 0x3000003aff367230 */ /* 0x000fe40000004100 */
[--C-:B------:R-:W-:Y:S02]  /*8b50*/  HADD2.F32 R55, -RZ, R59.reuse.H0_H0 ;  /* 0x2000003bff377230 */ /* 0x100fe40000004100 */
[----:B------:R-:W-:Y:S02]  /*8b60*/  HADD2.F32 R56, -RZ, R59.H1_H1 ;  /* 0x3000003bff387230 */ /* 0x000fe40000004100 */
[--C-:B------:R-:W-:Y:S01]  /*8b70*/  HADD2.F32 R57, -RZ, R64.reuse.H0_H0 ;  /* 0x20000040ff397230 */ /* 0x100fe20000004100 */
[----:B-1----:R-:W-:Y:S01]  /*8b80*/  UPRMT UR4, UR6, 0x654, UR4 ;  /* 0x0000065406047896 */ /* 0x002fe20008000004 */
[C---:B---3--:R-:W-:Y:S01]  /*8b90*/  FMUL R4, R38.reuse, R4 ;  /* 0x0000000426047220 */ /* 0x048fe20000400000 */
[C---:B------:R-:W-:Y:S01]  /*8ba0*/  FMUL R5, R38.reuse, R5 ;  /* 0x0000000526057220 */ /* 0x040fe20000400000 */
[C---:B------:R-:W-:Y:S01]  /*8bb0*/  FMUL R6, R38.reuse, R6 ;  /* 0x0000000626067220 */ /* 0x040fe20000400000 */
[C---:B------:R-:W-:Y:S01]  /*8bc0*/  FMUL R7, R38.reuse, R7 ;  /* 0x0000000726077220 */ /* 0x040fe20000400000 */
[C---:B------:R-:W-:Y:S01]  /*8bd0*/  FFMA R4, R41.reuse, R40, R4 ;  /* 0x0000002829047223 */ /* 0x040fe20000000004 */
[C---:B------:R-:W-:Y:S01]  /*8be0*/  FFMA R5, R41.reuse, R42, R5 ;  /* 0x0000002a29057223 */ /* 0x040fe20000000005 */
[C---:B------:R-:W-:Y:S01]  /*8bf0*/  FFMA R6, R41.reuse, R43, R6 ;  /* 0x0000002b29067223 */ /* 0x040fe20000000006 */
[----:B------:R-:W-:Y:S01]  /*8c00*/  FFMA R7, R41, R44, R7 ;  /* 0x0000002c29077223 */ /* 0x000fe20000000007 */
[----:B------:R-:W-:Y:S01]  /*8c10*/  SYNCS.ARRIVE.TRANS64.RED.A1T0 RZ, [UR4], RZ ;  /* 0x000000ffffff79a7 */ /* 0x000fe20008100404 */
[C---:B------:R-:W-:Y:S01]  /*8c20*/  FMUL R8, R38.reuse, R8 ;  /* 0x0000000826087220 */ /* 0x040fe20000400000 */
[----:B------:R-:W-:Y:S01]  /*8c30*/  F2FP.F16.F32.PACK_AB R104, R5, R4 ;  /* 0x000000040568723e */ /* 0x000fe200000000ff */
[C---:B------:R-:W-:Y:S01]  /*8c40*/  FMUL R9, R38.reuse, R9 ;  /* 0x0000000926097220 */ /* 0x040fe20000400000 */
[----:B------:R-:W-:Y:S01]  /*8c50*/  F2FP.F16.F32.PACK_AB R105, R7, R6 ;  /* 0x000000060769723e */ /* 0x000fe200000000ff */
[C---:B------:R-:W-:Y:S01]  /*8c60*/  FFMA R8, R41.reuse, R45, R8 ;  /* 0x0000002d29087223 */ /* 0x040fe20000000008 */
[C---:B------:R-:W-:Y:S01]  /*8c70*/  FMUL R0, R38.reuse, R10 ;  /* 0x0000000a26007220 */ /* 0x040fe20000400000 */
[C---:B------:R-:W-:Y:S01]  /*8c80*/  FFMA R9, R41.reuse, R46, R9 ;  /* 0x0000002e29097223 */ /* 0x040fe20000000009 */
[C---:B------:R-:W-:Y:S01]  /*8c90*/  FMUL R2, R38.reuse, R11 ;  /* 0x0000000b26027220 */ /* 0x040fe20000400000 */
[C---:B------:R-:W-:Y:S01]  /*8ca0*/  FMUL R3, R38.reuse, R12 ;  /* 0x0000000c26037220 */ /* 0x040fe20000400000 */
[----:B------:R-:W-:Y:S01]  /*8cb0*/  FFMA R0, R41, R47, R0 ;  /* 0x0000002f29007223 */ /* 0x000fe20000000000 */
[C---:B------:R-:W-:Y:S01]  /*8cc0*/  FMUL R10, R38.reuse, R13 ;  /* 0x0000000d260a7220 */ /* 0x040fe20000400000 */
[----:B------:R-:W-:Y:S01]  /*8cd0*/  F2FP.F16.F32.PACK_AB R106, R9, R8 ;  /* 0x00000008096a723e */ /* 0x000fe200000000ff */
[C---:B------:R-:W-:Y:S01]  /*8ce0*/  FFMA R2, R41.reuse, R49, R2 ;  /* 0x0000003129027223 */ /* 0x040fe20000000002 */
[C---:B------:R-:W-:Y:S01]  /*8cf0*/  FFMA R3, R41.reuse, R48, R3 ;  /* 0x0000003029037223 */ /* 0x040fe20000000003 */
[C---:B------:R-:W-:Y:S01]  /*8d00*/  FFMA R10, R41.reuse, R51, R10 ;  /* 0x00000033290a7223 */ /* 0x040fe2000000000a */
[C---:B------:R-:W-:Y:S01]  /*8d10*/  FMUL R11, R38.reuse, R14 ;  /* 0x0000000e260b7220 */ /* 0x040fe20000400000 */
[----:B------:R-:W-:Y:S01]  /*8d20*/  FMUL R15, R38, R15 ;  /* 0x0000000f260f7220 */ /* 0x000fe20000400000 */
[----:B------:R-:W-:Y:S01]  /*8d30*/  F2FP.F16.F32.PACK_AB R107, R2, R0 ;  /* 0x00000000026b723e */ /* 0x000fe200000000ff */
[----:B------:R-:W-:Y:S01]  /*8d40*/  FMUL R12, R38, R16 ;  /* 0x00000010260c7220 */ /* 0x000fe20000400000 */
[----:B------:R-:W-:Y:S01]  /*8d50*/  F2FP.F16.F32.PACK_AB R108, R10, R3 ;  /* 0x000000030a6c723e */ /* 0x000fe200000000ff */
[C---:B------:R-:W-:Y:S01]  /*8d60*/  FFMA R11, R41.reuse, R50, R11 ;  /* 0x00000032290b7223 */ /* 0x040fe2000000000b */
[C---:B------:R-:W-:Y:S01]  /*8d70*/  FFMA R15, R41.reuse, R52, R15 ;  /* 0x00000034290f7223 */ /* 0x040fe2000000000f */
[----:B------:R1:W-:Y:S01]  /*8d80*/  STSM.16.M88.4 [R97+0x6400], R104 ;  /* 0x0064006861007844 */ /* 0x0003e20000000200 */
[----:B------:R-:W-:Y:S01]  /*8d90*/  FFMA R12, R41, R53, R12 ;  /* 0x00000035290c7223 */ /* 0x000fe2000000000c */
[C---:B------:R-:W-:Y:S01]  /*8da0*/  FMUL R13, R38.reuse, R17 ;  /* 0x00000011260d7220 */ /* 0x040fe20000400000 */
[C---:B------:R-:W-:Y:S01]  /*8db0*/  FMUL R14, R38.reuse, R18 ;  /* 0x00000012260e7220 */ /* 0x040fe20000400000 */
[----:B------:R-:W-:Y:S01]  /*8dc0*/  F2FP.F16.F32.PACK_AB R109, R15, R11 ;  /* 0x0000000b0f6d723e */ /* 0x000fe200000000ff */
[C---:B------:R-:W-:Y:S01]  /*8dd0*/  FMUL R19, R38.reuse, R19 ;  /* 0x0000001326137220 */ /* 0x040fe20000400000 */
[C---:B------:R-:W-:Y:S01]  /*8de0*/  FFMA R13, R41.reuse, R54, R13 ;  /* 0x00000036290d7223 */ /* 0x040fe2000000000d */
[C---:B------:R-:W-:Y:S01]  /*8df0*/  FFMA R14, R41.reuse, R55, R14 ;  /* 0x00000037290e7223 */ /* 0x040fe2000000000e */
[----:B------:R-:W-:Y:S02]  /*8e00*/  HADD2.F32 R58, -RZ, R64.H1_H1 ;  /* 0x30000040ff3a7230 */ /* 0x000fe40000004100 */
[----:B------:R-:W-:Y:S01]  /*8e10*/  FFMA R19, R41, R56, R19 ;  /* 0x0000003829137223 */ /* 0x000fe20000000013 */
[C---:B------:R-:W-:Y:S01]  /*8e20*/  FMUL R16, R38.reuse, R20 ;  /* 0x0000001426107220 */ /* 0x040fe20000400000 */
[----:B------:R-:W-:Y:S01]  /*8e30*/  F2FP.F16.F32.PACK_AB R110, R13, R12 ;  /* 0x0000000c0d6e723e */ /* 0x000fe200000000ff */
[--C-:B------:R-:W-:Y:S02]  /*8e40*/  HADD2.F32 R59, -RZ, R65.reuse.H0_H0 ;  /* 0x20000041ff3b7230 */ /* 0x100fe40000004100 */
[C---:B------:R-:W-:Y:S01]  /*8e50*/  FMUL R17, R38.reuse, R21 ;  /* 0x0000001526117220 */ /* 0x040fe20000400000 */
[----:B------:R-:W-:Y:S01]  /*8e60*/  F2FP.F16.F32.PACK_AB R111, R19, R14 ;  /* 0x0000000e136f723e */ /* 0x000fe200000000ff */
[C---:B------:R-:W-:Y:S01]  /*8e70*/  FFMA R16, R41.reuse, R57, R16 ;  /* 0x0000003929107223 */ /* 0x040fe20000000010 */
[----:B------:R-:W-:Y:S02]  /*8e80*/  HADD2.F32 R60, -RZ, R65.H1_H1 ;  /* 0x30000041ff3c7230 */ /* 0x000fe40000004100 */
[----:B------:R-:W-:Y:S01]  /*8e90*/  FFMA R17, R41, R58, R17 ;  /* 0x0000003a29117223 */ /* 0x000fe20000000011 */
[C---:B------:R-:W-:Y:S01]  /*8ea0*/  FMUL R18, R38.reuse, R22 ;  /* 0x0000001626127220 */ /* 0x040fe20000400000 */
[----:B------:R1:W-:Y:S01]  /*8eb0*/  STSM.16.M88.4 [R96+0x6400], R108 ;  /* 0x0064006c60007844 */ /* 0x0003e20000000200 */
[--C-:B------:R-:W-:Y:S02]  /*8ec0*/  HADD2.F32 R61, -RZ, R66.reuse.H0_H0 ;  /* 0x20000042ff3d7230 */ /* 0x100fe40000004100 */
[C---:B------:R-:W-:Y:S01]  /*8ed0*/  FMUL R23, R38.reuse, R23 ;  /* 0x0000001726177220 */ /* 0x040fe20000400000 */
[----:B------:R-:W-:Y:S01]  /*8ee0*/  F2FP.F16.F32.PACK_AB R112, R17, R16 ;  /* 0x000000101170723e */ /* 0x000fe200000000ff */
[C---:B------:R-:W-:Y:S01]  /*8ef0*/  FFMA R18, R41.reuse, R59, R18 ;  /* 0x0000003b29127223 */ /* 0x040fe20000000012 */
[----:B------:R-:W-:Y:S02]  /*8f00*/  HADD2.F32 R62, -RZ, R66.H1_H1 ;  /* 0x30000042ff3e7230 */ /* 0x000fe40000004100 */
[----:B------:R-:W-:Y:S01]  /*8f10*/  FFMA R23, R41, R60, R23 ;  /* 0x0000003c29177223 */ /* 0x000fe20000000017 */
[C---:B------:R-:W-:Y:S01]  /*8f20*/  FMUL R20, R38.reuse, R24 ;  /* 0x0000001826147220 */ /* 0x040fe20000400000 */
[--C-:B------:R-:W-:Y:S02]  /*8f30*/  HADD2.F32 R63, -RZ, R67.reuse.H0_H0 ;  /* 0x20000043ff3f7230 */ /* 0x100fe40000004100 */
[C---:B------:R-:W-:Y:S01]  /*8f40*/  FMUL R21, R38.reuse, R25 ;  /* 0x0000001926157220 */ /* 0x040fe20000400000 */
[----:B------:R-:W-:Y:S01]  /*8f50*/  HADD2.F32 R64, -RZ, R67.H1_H1 ;  /* 0x30000043ff407230 */ /* 0x000fe20000004100 */
[----:B------:R-:W-:Y:S01]  /*8f60*/  F2FP.F16.F32.PACK_AB R113, R23, R18 ;  /* 0x000000121771723e */ /* 0x000fe200000000ff */
[C---:B------:R-:W-:Y:S01]  /*8f70*/  FFMA R20, R41.reuse, R61, R20 ;  /* 0x0000003d29147223 */ /* 0x040fe20000000014 */
        /* <DEDUP_REMOVED lines=8> */
[C---:B------:R-:W-:Y:S01]  /*9000*/  FFMA R22, R41.reuse, R63, R22 ;  /* 0x0000003f29167223 */ /* 0x040fe20000000016 */
[----:B------:R-:W-:Y:S02]  /*9010*/  HADD2.F32 R68, -RZ, R73.H1_H1 ;  /* 0x30000049ff447230 */ /* 0x000fe40000004100 */
[C---:B------:R-:W-:Y:S01]  /*9020*/  FMUL R26, R38.reuse, R30 ;  /* 0x0000001e261a7220 */ /* 0x040fe20000400000 */
[C---:B------:R-:W-:Y:S01]  /*9030*/  FFMA R27, R41.reuse, R64, R27 ;  /* 0x00000040291b7223 */ /* 0x040fe2000000001b */
        /* <DEDUP_REMOVED lines=34> */
[----:B------:R-:W-:Y:S02]  /*9260*/  UIADD3 UR9, UPT, UPT, UR49, 0xc0, URZ ;  /* 0x000000c031097890 */ /* 0x000fe4000fffe0ff */
[----:B------:R-:W-:Y:S01]  /*9270*/  UIADD3 UR8, UPT, UPT, UR44, 0x6400, URZ ;  /* 0x000064002c087890 */ /* 0x000fe2000fffe0ff */
[----:B------:R-:W-:Y:S01]  /*9280*/  UMOV UR10, UR50 ;  /* 0x00000032000a7c82 */ /* 0x000fe20008000000 */
[----:B------:R-:W-:Y:S01]  /*9290*/  UMOV UR11, UR36 ;  /* 0x00000024000b7c82 */ /* 0x000fe20008000000 */
[----:B--2---:R-:W-:Y:S04]  /*92a0*/  UIADD3 UR4, UP0, UPT, UR6, 0x680, URZ ;  /* 0x0000068006047890 */ /* 0x004fe8000ff1e0ff */
[----:B------:R-:W-:Y:S09]  /*92b0*/  UIADD3.X UR5, UPT, UPT, URZ, UR7, URZ, UP0, !UPT ;  /* 0x00000007ff057290 */ /* 0x000ff200087fe4ff */
[----:B------:R2:W-:Y:S01]  /*92c0*/  UTMASTG.3D [UR8], [UR4] ;  /* 0x00000008040073b5 */ /* 0x0005e20008010000 */
[----:B------:R0:W-:Y:S01]  /*92d0*/  UTMACMDFLUSH ;  /* 0x00000000000079b7 */ /* 0x0001e20000000000 */
[----:B--2---:R-:W-:Y:S04]  /*92e0*/  DEPBAR.LE SB0, 0x1 ;  /* 0x000080400000791a */ /* 0x004fe80000000000 */
.L_x_131:
[----:B------:R-:W-:Y:S05]  /*92f0*/  BSYNC.RECONVERGENT B0 ;  /* 0x0000000000007941 */ /* 0x000fea0003800200 */
.L_x_130:
[----:B------:R-:W-:Y:S01]  /*9300*/  BAR.SYNC.DEFER_BLOCKING 0x1, 0x80 ;  /* 0x0042000000007b1d */ /* 0x000fe20000010000 */
[----:B------:R-:W-:Y:S01]  /*9310*/  UISETP.NE.AND UP0, UPT, UR47, -0x4, UPT ;  /* 0xfffffffc2f00788c */ /* 0x000fe2000bf05270 */
[----:B------:R-:W-:Y:S08]  /*9320*/  IADD3 R0, PT, PT, R36, 0x1, RZ ;  /* 0x0000000124007810 */ /* 0x000ff00007ffe0ff */
[----:B------:R-:W-:Y:S05]  /*9330*/  BRA.U !UP0, `(.L_x_132) ;  /* 0x0000000108247547 */ /* 0x000fea000b800000 */
[----:B------:R-:W-:Y:S01]  /*9340*/  ISETP.NE.AND P0, PT, R95, RZ, PT ;  /* 0x000000ff5f00720c */ /* 0x000fe20003f05270 */
[----:B------:R-:W-:Y:S01]  /*9350*/  IMAD.U32 R2, RZ, RZ, UR46 ;  /* 0x0000002eff027e24 */ /* 0x000fe2000f8e00ff */
[----:B------:R-:W-:Y:S04]  /*9360*/  UIADD3 UR4, UPT, UPT, UR46, 0x1, URZ ;  /* 0x000000012e047890 */ /* 0x000fe8000fffe0ff */
[----:B------:R-:W-:Y:S04]  /*9370*/  UISETP.NE.AND UP0, UPT, UR4, 0x4, UPT ;  /* 0x000000040400788c */ /* 0x000fe8000bf05270 */
[----:B------:R-:W-:Y:S03]  /*9380*/  USEL UR46, UR4, URZ, UP0 ;  /* 0x000000ff042e7287 */ /* 0x000fe60008000000 */
[----:B------:R-:W-:Y:S05]  /*9390*/  @P0 LEA R2, R2, UR44, 0x3 ;  /* 0x0000002c02020c11 */ /* 0x000fea000f8e18ff */
[----:B------:R-:W-:Y:S05]  /*93a0*/  @P0 VIADD R2, R2, 0x60 ;  /* 0x0000006002020836 */ /* 0x000fea0000000000 */
[----:B------:R-:W-:Y:S04]  /*93b0*/  @P0 PRMT R2, R101, 0x654, R2 ;  /* 0x0000065465020816 */ /* 0x000fe80000000002 */
[----:B------:R2:W-:Y:S03]  /*93c0*/  @P0 SYNCS.ARRIVE.TRANS64.RED.A1T0 RZ, [R2+URZ], RZ ;  /* 0x000000ff02ff09a7 */ /* 0x0005e600081004ff */
.L_x_132:
[----:B------:R-:W-:Y:S01]  /*93d0*/  R2UR UR5, R83 ;  /* 0x00000000530572ca */ /* 0x000fe200000e0000 */
[----:B------:R-:W-:Y:S01]  /*93e0*/  UISETP.NE.AND UP0, UPT, UR61, URZ, UPT ;  /* 0x000000ff3d00728c */ /* 0x000fe2000bf05270 */
[----:B------:R-:W-:Y:S01]  /*93f0*/  R2UR UR4, R84 ;  /* 0x00000000540472ca */ /* 0x000fe200000e0000 */
[----:B------:R-:W-:Y:S01]  /*9400*/  UIADD3 UR47, UPT, UPT, UR47, 0x4, URZ ;  /* 0x000000042f2f7890 */ /* 0x000fe2000fffe0ff */
[----:B------:R-:W-:Y:S01]  /*9410*/  ISETP.NE.AND P0, PT, R88, 0x2, PT ;  /* 0x000000025800780c */ /* 0x000fe20003f05270 */
[----:B------:R-:W-:Y:S01]  /*9420*/  UMOV UR36, UR60 ;  /* 0x0000003c00247c82 */ /* 0x000fe20008000000 */
[----:B------:R-:W-:Y:S02]  /*9430*/  ISETP.NE.AND P1, PT, R0, 0x4, PT ;  /* 0x000000040000780c */ /* 0x000fe40003f25270 */
[----:B--2---:R-:W-:Y:S02]  /*9440*/  SEL R2, RZ, 0x1, P0 ;  /* 0x00000001ff027807 */ /* 0x004fe40000000000 */
[----:B------:R-:W-:Y:S02]  /*9450*/  SEL R3, RZ, 0x1, P1 ;  /* 0x00000001ff037807 */ /* 0x000fe40000800000 */
[----:B------:R-:W-:Y:S01]  /*9460*/  LOP3.LUT R89, R89, R2, RZ, 0x3c, !PT ;  /* 0x0000000259597212 */ /* 0x000fe200078e3cff */
[----:B------:R-:W-:Y:S01]  /*9470*/  UIADD3 UR31, UPT, UPT, UR37, UR5, URZ ;  /* 0x00000005251f7290 */ /* 0x000fe2000fffe0ff */
[----:B------:R-:W-:Y:S01]  /*9480*/  LOP3.LUT R90, R90, R3, RZ, 0x3c, !PT ;  /* 0x000000035a5a7212 */ /* 0x000fe200078e3cff */
[----:B------:R-:W-:Y:S01]  /*9490*/  UIADD3 UR30, UPT, UPT, UR38, UR4, URZ ;  /* 0x00000004261e7290 */ /* 0x000fe2000fffe0ff */
[----:B------:R-:W-:Y:S02]  /*94a0*/  SEL R88, R88, RZ, P0 ;  /* 0x000000ff58587207 */ /* 0x000fe40000000000 */
[----:B------:R-:W-:Y:S01]  /*94b0*/  SEL R36, R0, RZ, P1 ;  /* 0x000000ff00247207 */ /* 0x000fe20000800000 */
[----:B------:R-:W-:Y:S08]  /*94c0*/  BRA.U UP0, `(.L_x_133) ;  /* 0xffffffbd009c7547 */ /* 0x000ff0000b83ffff */
[----:B------:R-:W-:-:S13]  /*94d0*/  R2UR UR4, R85 ;  /* 0x00000000550472ca */ /* 0x000fda00000e0000 */
[----:B------:R-:W-:-:S09]  /*94e0*/  UISETP.NE.AND UP0, UPT, UR4, URZ, UPT ;  /* 0x000000ff0400728c */ /* 0x000fd2000bf05270 */
[----:B------:R-:W-:Y:S05]  /*94f0*/  BRA.U !UP0, `(.L_x_134) ;  /* 0x0000000108487547 */ /* 0x000fea000b800000 */
[----:B------:R-:W2:Y:S02]  /*9500*/  LDCU.64 UR4, c[0x0][0x890] ;  /* 0x00011200ff0477ac */ /* 0x000ea40008000a00 */
[----:B--2---:R-:W-:-:S04]  /*9510*/  UISETP.NE.U32.AND UP0, UPT, UR4, URZ, UPT ;  /* 0x000000ff0400728c */ /* 0x004fc8000bf05070 */
[----:B------:R-:W-:-:S09]  /*9520*/  UISETP.NE.AND.EX UP0, UPT, UR5, URZ, UPT, UP0 ;  /* 0x000000ff0500728c */ /* 0x000fd2000bf05300 */
[----:B------:R-:W-:Y:S05]  /*9530*/  BRA.U UP0, `(.L_x_135) ;  /* 0x00000001000c7547 */ /* 0x000fea000b800000 */
[----:B------:R-:W-:-:S13]  /*9540*/  FSETP.NEU.AND P0, PT, R41, RZ, PT ;  /* 0x000000ff2900720b */ /* 0x000fda0003f0d000 */
[----:B------:R-:W-:Y:S05]  /*9550*/  @!P0 EXIT ;  /* 0x000000000000894d */ /* 0x000fea0003800000 */
[----:B------:R-:W-:Y:S05]  /*9560*/  BRA `(.L_x_134) ;  /* 0x00000000002c7947 */ /* 0x000fea0003800000 */
.L_x_135:
[----:B------:R-:W-:Y:S01]  /*9570*/  ISETP.NE.AND P0, PT, R87, RZ, PT ;  /* 0x000000ff5700720c */ /* 0x000fe20003f05270 */
[----:B------:R-:W-:-:S12]  /*9580*/  BSSY.RECONVERGENT B0, `(.L_x_134) ;  /* 0x0000009000007945 */ /* 0x000fd80003800200 */
[----:B------:R-:W-:Y:S05]  /*9590*/  @P0 BRA `(.L_x_136) ;  /* 0x0000000000140947 */ /* 0x000fea0003800000 */
[----:B------:R-:W2:Y:S02]  /*95a0*/  LDCU.64 UR4, c[0x0][0x888] ;  /* 0x00011100ff0477ac */ /* 0x000ea40008000a00 */
[----:B--2---:R-:W-:-:S04]  /*95b0*/  ISETP.NE.U32.AND P0, PT, RZ, UR4, PT ;  /* 0x00000004ff007c0c */ /* 0x004fc8000bf05070 */
[----:B------:R-:W-:-:S13]  /*95c0*/  ISETP.NE.AND.EX P0, PT, RZ, UR5, PT, P0 ;  /* 0x00000005ff007c0c */ /* 0x000fda000bf05300 */
[----:B------:R-:W-:Y:S05]  /*95d0*/  @!P0 EXIT ;  /* 0x000000000000894d */ /* 0x000fea0003800000 */
[----:B------:R-:W-:Y:S05]  /*95e0*/  BRA `(.L_x_137) ;  /* 0x0000000000087947 */ /* 0x000fea0003800000 */
.L_x_136:
[----:B------:R-:W-:-:S13]  /*95f0*/  FSETP.NEU.AND P0, PT, R41, RZ, PT ;  /* 0x000000ff2900720b */ /* 0x000fda0003f0d000 */
[----:B------:R-:W-:Y:S05]  /*9600*/  @!P0 EXIT ;  /* 0x000000000000894d */ /* 0x000fea0003800000 */
.L_x_137:
[----:B------:R-:W-:Y:S05]  /*9610*/  BSYNC.RECONVERGENT B0 ;  /* 0x0000000000007941 */ /* 0x000fea0003800200 */
.L_x_134:
[----:B------:R-:W2:Y:S01]  /*9620*/  S2UR UR5, SR_CgaCtaId ;  /* 0x00000000000579c3 */ /* 0x000ea20000008800 */
[----:B------:R-:W-:Y:S01]  /*9630*/  ULEA UR4, UR46, UR44, 0x3 ;  /* 0x0000002c2e047291 */ /* 0x000fe2000f8e18ff */
[----:B------:R-:W-:-:S04]  /*9640*/  DEPBAR.LE SB0, 0x0 ;  /* 0x000080000000791a */ /* 0x000fc80000000000 */
[----:B------:R-:W-:-:S04]  /*9650*/  UIADD3 UR4, UPT, UPT, UR4, 0x60, URZ ;  /* 0x0000006004047890 */ /* 0x000fc8000fffe0ff */
[----:B--2---:R-:W-:-:S09]  /*9660*/  UPRMT UR4, UR5, 0x654, UR4 ;  /* 0x0000065405047896 */ /* 0x004fd20008000004 */
[----:B------:R-:W-:Y:S01]  /*9670*/  SYNCS.ARRIVE.TRANS64.RED.A1T0 RZ, [UR4], RZ ;  /* 0x000000ffffff79a7 */ /* 0x000fe20008100404 */
[----:B------:R-:W-:Y:S05]  /*9680*/  EXIT ;  /* 0x000000000000794d */ /* 0x000fea0003800000 */
.L_x_24:
[----:B-1----:R1:W3:Y:S02]  /*9690*/  SYNCS.PHASECHK.TRANS64.TRYWAIT P0, [R0+URZ+0x100], R3 ;  /* 0x00010003000075a7 */ /* 0x0022e400080011ff */
[----:B---3--:R-:W-:Y:S05]  /*96a0*/  @!P0 NANOSLEEP.SYNCS 0x989680 ;  /* 0x009896800000895d */ /* 0x008fea0003900000 */
[----:B------:R-:W3:Y:S02]  /*96b0*/  @!P0 SYNCS.PHASECHK.TRANS64 P0, [R0+URZ+0x100], R3 ;  /* 0x00010003000085a7 */ /* 0x000ee400080010ff */
[----:B---3--:R-:W-:Y:S05]  /*96c0*/  @!P0 BRA `(.L_x_24) ;  /* 0xfffffffc00f08947 */ /* 0x008fea000383ffff */
[----:B------:R-:W-:Y:S05]  /*96d0*/  BRA `(.L_x_138) ;  /* 0xffffff80007c7947 */ /* 0x000fea000383ffff */
.L_x_27:
[----:B-1----:R-:W-:-:S07]  /*96e0*/  MOV R0, UR33 ;  /* 0x0000002100007c02 */ /* 0x002fce0008000f00 */
.L_x_139:
[----:B-1----:R1:W3:Y:S02]  /*96f0*/  SYNCS.PHASECHK.TRANS64.TRYWAIT P0, [R0+URZ+0x20], R3 ;  /* 0x00002003000075a7 */ /* 0x0022e400080011ff */
[----:B---3--:R-:W-:Y:S05]  /*9700*/  @!P0 NANOSLEEP.SYNCS 0x989680 ;  /* 0x009896800000895d */ /* 0x008fea0003900000 */
[----:B------:R-:W3:Y:S02]  /*9710*/  @!P0 SYNCS.PHASECHK.TRANS64 P0, [R0+URZ+0x20], R3 ;  /* 0x00002003000085a7 */ /* 0x000ee400080010ff */
[----:B---3--:R-:W-:Y:S05]  /*9720*/  @!P0 BRA `(.L_x_139) ;  /* 0xfffffffc00f08947 */ /* 0x008fea000383ffff */
[----:B------:R-:W-:Y:S05]  /*9730*/  BRA `(.L_x_26) ;  /* 0xffffff8000bc7947 */ /* 0x000fea000383ffff */
.L_x_34:
[----:B-1----:R-:W-:-:S07]  /*9740*/  MOV R0, UR9 ;  /* 0x0000000900007c02 */ /* 0x002fce0008000f00 */
.L_x_140:
[----:B-1----:R1:W3:Y:S02]  /*9750*/  SYNCS.PHASECHK.TRANS64.TRYWAIT P0, [R0+URZ+0x20], R3 ;  /* 0x00002003000075a7 */ /* 0x0022e400080011ff */
[----:B---3--:R-:W-:Y:S05]  /*9760*/  @!P0 NANOSLEEP.SYNCS 0x989680 ;  /* 0x009896800000895d */ /* 0x008fea0003900000 */
[----:B------:R-:W3:Y:S02]  /*9770*/  @!P0 SYNCS.PHASECHK.TRANS64 P0, [R0+URZ+0x20], R3 ;  /* 0x00002003000085a7 */ /* 0x000ee400080010ff */
[----:B---3--:R-:W-:Y:S05]  /*9780*/  @!P0 BRA `(.L_x_140) ;  /* 0xfffffffc00f08947 */ /* 0x008fea000383ffff */
[----:B------:R-:W-:Y:S05]  /*9790*/  BRA `(.L_x_33) ;  /* 0xffffff84007c7947 */ /* 0x000fea000383ffff */
.L_x_39:
[----:B-1----:R1:W3:Y:S02]  /*97a0*/  SYNCS.PHASECHK.TRANS64.TRYWAIT P0, [R3+URZ+0x90], R0 ;  /* 0x00009000030075a7 */ /* 0x0022e400080011ff */
[----:B---3--:R-:W-:Y:S05]  /*97b0*/  @!P0 NANOSLEEP.SYNCS 0x989680 ;  /* 0x009896800000895d */ /* 0x008fea0003900000 */
[----:B------:R-:W3:Y:S02]  /*97c0*/  @!P0 SYNCS.PHASECHK.TRANS64 P0, [R3+URZ+0x90], R0 ;  /* 0x00009000030085a7 */ /* 0x000ee400080010ff */
[----:B---3--:R-:W-:Y:S05]  /*97d0*/  @!P0 BRA `(.L_x_39) ;  /* 0xfffffffc00f08947 */ /* 0x008fea000383ffff */
[----:B------:R-:W-:Y:S05]  /*97e0*/  BRA `(.L_x_141) ;  /* 0xffffff88001c7947 */ /* 0x000fea000383ffff */
.L_x_43:
[----:B-1----:R-:W-:-:S07]  /*97f0*/  MOV R0, UR4 ;  /* 0x0000000400007c02 */ /* 0x002fce0008000f00 */
.L_x_142:
[----:B-1----:R1:W3:Y:S02]  /*9800*/  SYNCS.PHASECHK.TRANS64.TRYWAIT P0, [R0+URZ], R3 ;  /* 0x00000003000075a7 */ /* 0x0022e400080011ff */
[----:B---3--:R-:W-:Y:S05]  /*9810*/  @!P0 NANOSLEEP.SYNCS 0x989680 ;  /* 0x009896800000895d */ /* 0x008fea0003900000 */
[----:B------:R-:W3:Y:S02]  /*9820*/  @!P0 SYNCS.PHASECHK.TRANS64 P0, [R0+URZ], R3 ;  /* 0x00000003000085a7 */ /* 0x000ee400080010ff */
[----:B---3--:R-:W-:Y:S05]  /*9830*/  @!P0 BRA `(.L_x_142) ;  /* 0xfffffffc00f08947 */ /* 0x008fea000383ffff */
[----:B------:R-:W-:Y:S05]  /*9840*/  BRA `(.L_x_143) ;  /* 0xffffff8c00c87947 */ /* 0x000fea000383ffff */
.L_x_44:
[----:B------:R-:W-:-:S07]  /*9850*/  MOV R0, UR5 ;  /* 0x0000000500007c02 */ /* 0x000fce0008000f00 */
.L_x_144:
[----:B-1----:R1:W3:Y:S02]  /*9860*/  SYNCS.PHASECHK.TRANS64.TRYWAIT P0, [R0+URZ], R3 ;  /* 0x00000003000075a7 */ /* 0x0022e400080011ff */
[----:B---3--:R-:W-:Y:S05]  /*9870*/  @!P0 NANOSLEEP.SYNCS 0x989680 ;  /* 0x009896800000895d */ /* 0x008fea0003900000 */
[----:B------:R-:W3:Y:S02]  /*9880*/  @!P0 SYNCS.PHASECHK.TRANS64 P0, [R0+URZ], R3 ;  /* 0x00000003000085a7 */ /* 0x000ee400080010ff */
[----:B---3--:R-:W-:Y:S05]  /*9890*/  @!P0 BRA `(.L_x_144) ;  /* 0xfffffffc00f08947 */ /* 0x008fea000383ffff */
[----:B------:R-:W-:Y:S05]  /*98a0*/  BRA `(.L_x_145) ;  /* 0xffffff8c00d47947 */ /* 0x000fea000383ffff */
.L_x_45:
[----:B------:R-:W-:-:S07]  /*98b0*/  MOV R0, UR5 ;  /* 0x0000000500007c02 */ /* 0x000fce0008000f00 */
.L_x_146:
[----:B-1----:R1:W3:Y:S02]  /*98c0*/  SYNCS.PHASECHK.TRANS64.TRYWAIT P0, [R0+URZ], R3 ;  /* 0x00000003000075a7 */ /* 0x0022e400080011ff */
[----:B---3--:R-:W-:Y:S05]  /*98d0*/  @!P0 NANOSLEEP.SYNCS 0x989680 ;  /* 0x009896800000895d */ /* 0x008fea0003900000 */
[----:B------:R-:W3:Y:S02]  /*98e0*/  @!P0 SYNCS.PHASECHK.TRANS64 P0, [R0+URZ], R3 ;  /* 0x00000003000085a7 */ /* 0x000ee400080010ff */
[----:B---3--:R-:W-:Y:S05]  /*98f0*/  @!P0 BRA `(.L_x_146) ;  /* 0xfffffffc00f08947 */ /* 0x008fea000383ffff */
[----:B------:R-:W-:Y:S05]  /*9900*/  BRA `(.L_x_147) ;  /* 0xffffff8c00e07947 */ /* 0x000fea000383ffff */
.L_x_48:
[----:B--2---:R2:W3:Y:S02]  /*9910*/  SYNCS.PHASECHK.TRANS64.TRYWAIT P0, [R2+URZ+0xf0], R5 ;  /* 0x0000f005020075a7 */ /* 0x0044e400080011ff */
[----:B---3--:R-:W-:Y:S05]  /*9920*/  @!P0 NANOSLEEP.SYNCS 0x989680 ;  /* 0x009896800000895d */ /* 0x008fea0003900000 */
[----:B------:R-:W3:Y:S02]  /*9930*/  @!P0 SYNCS.PHASECHK.TRANS64 P0, [R2+URZ+0xf0], R5 ;  /* 0x0000f005020085a7 */ /* 0x000ee400080010ff */
[----:B---3--:R-:W-:Y:S05]  /*9940*/  @!P0 BRA `(.L_x_48) ;  /* 0xfffffffc00f08947 */ /* 0x008fea000383ffff */
[----:B------:R-:W-:Y:S05]  /*9950*/  BRA `(.L_x_148) ;  /* 0xffffff9000447947 */ /* 0x000fea000383ffff */
.L_x_49:
[----:B------:R-:W-:-:S07]  /*9960*/  MOV R2, UR4 ;  /* 0x0000000400027c02 */ /* 0x000fce0008000f00 */
.L_x_149:
[----:B--2---:R2:W3:Y:S02]  /*9970*/  SYNCS.PHASECHK.TRANS64.TRYWAIT P0, [R2+URZ+0xa0], R5 ;  /* 0x0000a005020075a7 */ /* 0x0044e400080011ff */
[----:B---3--:R-:W-:Y:S05]  /*9980*/  @!P0 NANOSLEEP.SYNCS 0x989680 ;  /* 0x009896800000895d */ /* 0x008fea0003900000 */
[----:B------:R-:W3:Y:S02]  /*9990*/  @!P0 SYNCS.PHASECHK.TRANS64 P0, [R2+URZ+0xa0], R5 ;  /* 0x0000a005020085a7 */ /* 0x000ee400080010ff */
[----:B---3--:R-:W-:Y:S05]  /*99a0*/  @!P0 BRA `(.L_x_149) ;  /* 0xfffffffc00f08947 */ /* 0x008fea000383ffff */
[----:B------:R-:W-:Y:S05]  /*99b0*/  BRA `(.L_x_150) ;  /* 0xffffff9000547947 */ /* 0x000fea000383ffff */
.L_x_50:
[----:B--2---:R2:W3:Y:S02]  /*99c0*/  SYNCS.PHASECHK.TRANS64.TRYWAIT P1, [R2+URZ+0x90], R5 ;  /* 0x00009005020075a7 */ /* 0x0044e400080211ff */
[----:B---3--:R-:W-:Y:S05]  /*99d0*/  @!P1 NANOSLEEP.SYNCS 0x989680 ;  /* 0x009896800000995d */ /* 0x008fea0003900000 */
[----:B------:R-:W3:Y:S02]  /*99e0*/  @!P1 SYNCS.PHASECHK.TRANS64 P1, [R2+URZ+0x90], R5 ;  /* 0x00009005020095a7 */ /* 0x000ee400080210ff */
[----:B---3--:R-:W-:Y:S05]  /*99f0*/  @!P1 BRA `(.L_x_50) ;  /* 0xfffffffc00f09947 */ /* 0x008fea000383ffff */
[----:B------:R-:W-:Y:S05]  /*9a00*/  BRA `(.L_x_151) ;  /* 0xffffff9000847947 */ /* 0x000fea000383ffff */
.L_x_53:
[----:B------:R-:W-:-:S07]  /*9a10*/  MOV R0, UR4 ;  /* 0x0000000400007c02 */ /* 0x000fce0008000f00 */
.L_x_152:
[----:B--2---:R2:W3:Y:S02]  /*9a20*/  SYNCS.PHASECHK.TRANS64.TRYWAIT P0, [R0+URZ+0xa0], R3 ;  /* 0x0000a003000075a7 */ /* 0x0044e400080011ff */
[----:B---3--:R-:W-:Y:S05]  /*9a30*/  @!P0 NANOSLEEP.SYNCS 0x989680 ;  /* 0x009896800000895d */ /* 0x008fea0003900000 */
[----:B------:R-:W3:Y:S02]  /*9a40*/  @!P0 SYNCS.PHASECHK.TRANS64 P0, [R0+URZ+0xa0], R3 ;  /* 0x0000a003000085a7 */ /* 0x000ee400080010ff */
[----:B---3--:R-:W-:Y:S05]  /*9a50*/  @!P0 BRA `(.L_x_152) ;  /* 0xfffffffc00f08947 */ /* 0x008fea000383ffff */
[----:B------:R-:W-:Y:S05]  /*9a60*/  BRA `(.L_x_52) ;  /* 0xffffff9000d87947 */ /* 0x000fea000383ffff */
.L_x_60:
[----:B-1----:R1:W2:Y:S02]  /*9a70*/  SYNCS.PHASECHK.TRANS64.TRYWAIT P1, [R0+URZ+0x90], R5 ;  /* 0x00009005000075a7 */ /* 0x0022a400080211ff */
[----:B--2---:R-:W-:Y:S05]  /*9a80*/  @!P1 NANOSLEEP.SYNCS 0x989680 ;  /* 0x009896800000995d */ /* 0x004fea0003900000 */
[----:B------:R-:W2:Y:S02]  /*9a90*/  @!P1 SYNCS.PHASECHK.TRANS64 P1, [R0+URZ+0x90], R5 ;  /* 0x00009005000095a7 */ /* 0x000ea400080210ff */
[----:B--2---:R-:W-:Y:S05]  /*9aa0*/  @!P1 BRA `(.L_x_60) ;  /* 0xfffffffc00f09947 */ /* 0x004fea000383ffff */
[----:B------:R-:W-:Y:S05]  /*9ab0*/  BRA `(.L_x_153) ;  /* 0xffffff9800507947 */ /* 0x000fea000383ffff */
.L_x_61:
[----:B------:R-:W-:-:S07]  /*9ac0*/  MOV R3, UR31 ;  /* 0x0000001f00037c02 */ /* 0x000fce0008000f00 */
.L_x_154:
[----:B-1----:R1:W2:Y:S02]  /*9ad0*/  SYNCS.PHASECHK.TRANS64.TRYWAIT P0, [R3+URZ+0xd0], R0 ;  /* 0x0000d000030075a7 */ /* 0x0022a400080011ff */
[----:B--2---:R-:W-:Y:S05]  /*9ae0*/  @!P0 NANOSLEEP.SYNCS 0x989680 ;  /* 0x009896800000895d */ /* 0x004fea0003900000 */
[----:B------:R-:W2:Y:S02]  /*9af0*/  @!P0 SYNCS.PHASECHK.TRANS64 P0, [R3+URZ+0xd0], R0 ;  /* 0x0000d000030085a7 */ /* 0x000ea400080010ff */
[----:B--2---:R-:W-:Y:S05]  /*9b00*/  @!P0 BRA `(.L_x_154) ;  /* 0xfffffffc00f08947 */ /* 0x004fea000383ffff */
[----:B------:R-:W-:Y:S05]  /*9b10*/  BRA `(.L_x_155) ;  /* 0xffffff9800a07947 */ /* 0x000fea000383ffff */
.L_x_64:
[----:B------:R-:W-:Y:S07]  /*9b20*/  MOV R0, UR5 ;  /* 0x0000000500007c02 */ /* 0x000fee0008000f00 */
.L_x_156:
[----:B-1----:R1:W2:Y:S02]  /*9b30*/  SYNCS.PHASECHK.TRANS64.TRYWAIT P0, [R0+URZ], R3 ;  /* 0x00000003000075a7 */ /* 0x0022a400080011ff */
[----:B--2---:R-:W-:Y:S05]  /*9b40*/  @!P0 NANOSLEEP.SYNCS 0x989680 ;  /* 0x009896800000895d */ /* 0x004fea0003900000 */
[----:B------:R-:W2:Y:S02]  /*9b50*/  @!P0 SYNCS.PHASECHK.TRANS64 P0, [R0+URZ], R3 ;  /* 0x00000003000085a7 */ /* 0x000ea400080010ff */
[----:B--2---:R-:W-:Y:S05]  /*9b60*/  @!P0 BRA `(.L_x_156) ;  /* 0xfffffffc00f08947 */ /* 0x004fea000383ffff */
[----:B------:R-:W-:Y:S05]  /*9b70*/  BRA `(.L_x_63) ;  /* 0xffffff9800bc7947 */ /* 0x000fea000383ffff */
.L_x_67:
[----:B------:R-:W-:-:S07]  /*9b80*/  MOV R0, UR4 ;  /* 0x0000000400007c02 */ /* 0x000fce0008000f00 */
.L_x_157:
[----:B--2---:R2:W4:Y:S02]  /*9b90*/  SYNCS.PHASECHK.TRANS64.TRYWAIT P0, [R0+URZ], R3 ;  /* 0x00000003000075a7 */ /* 0x00452400080011ff */
[----:B----4-:R-:W-:Y:S05]  /*9ba0*/  @!P0 NANOSLEEP.SYNCS 0x989680 ;  /* 0x009896800000895d */ /* 0x010fea0003900000 */
[----:B------:R-:W4:Y:S02]  /*9bb0*/  @!P0 SYNCS.PHASECHK.TRANS64 P0, [R0+URZ], R3 ;  /* 0x00000003000085a7 */ /* 0x000f2400080010ff */
[----:B----4-:R-:W-:Y:S05]  /*9bc0*/  @!P0 BRA `(.L_x_157) ;  /* 0xfffffffc00f08947 */ /* 0x010fea000383ffff */
[----:B------:R-:W-:Y:S05]  /*9bd0*/  BRA `(.L_x_158) ;  /* 0xffffff9c00987947 */ /* 0x000fea000383ffff */
.L_x_68:
[----:B------:R-:W-:-:S07]  /*9be0*/  MOV R0, UR5 ;  /* 0x0000000500007c02 */ /* 0x000fce0008000f00 */
.L_x_159:
[----:B-1----:R1:W2:Y:S02]  /*9bf0*/  SYNCS.PHASECHK.TRANS64.TRYWAIT P0, [R0+URZ], R3 ;  /* 0x00000003000075a7 */ /* 0x0022a400080011ff */
[----:B--2---:R-:W-:Y:S05]  /*9c00*/  @!P0 NANOSLEEP.SYNCS 0x989680 ;  /* 0x009896800000895d */ /* 0x004fea0003900000 */
[----:B------:R-:W2:Y:S02]  /*9c10*/  @!P0 SYNCS.PHASECHK.TRANS64 P0, [R0+URZ], R3 ;  /* 0x00000003000085a7 */ /* 0x000ea400080010ff */
[----:B--2---:R-:W-:Y:S05]  /*9c20*/  @!P0 BRA `(.L_x_159) ;  /* 0xfffffffc00f08947 */ /* 0x004fea000383ffff */
[----:B------:R-:W-:Y:S05]  /*9c30*/  BRA `(.L_x_160) ;  /* 0xffffff9c00a47947 */ /* 0x000fea000383ffff */
.L_x_69:
[----:B------:R-:W-:-:S07]  /*9c40*/  MOV R0, UR5 ;  /* 0x0000000500007c02 */ /* 0x000fce0008000f00 */
.L_x_161:
[----:B-1----:R1:W2:Y:S02]  /*9c50*/  SYNCS.PHASECHK.TRANS64.TRYWAIT P0, [R0+URZ], R3 ;  /* 0x00000003000075a7 */ /* 0x0022a400080011ff */
[----:B--2---:R-:W-:Y:S05]  /*9c60*/  @!P0 NANOSLEEP.SYNCS 0x989680 ;  /* 0x009896800000895d */ /* 0x004fea0003900000 */
[----:B------:R-:W2:Y:S02]  /*9c70*/  @!P0 SYNCS.PHASECHK.TRANS64 P0, [R0+URZ], R3 ;  /* 0x00000003000085a7 */ /* 0x000ea400080010ff */
[----:B--2---:R-:W-:Y:S05]  /*9c80*/  @!P0 BRA `(.L_x_161) ;  /* 0xfffffffc00f08947 */ /* 0x004fea000383ffff */
[----:B------:R-:W-:Y:S05]  /*9c90*/  BRA `(.L_x_162) ;  /* 0xffffff9c00b07947 */ /* 0x000fea000383ffff */
.L_x_70:
[----:B------:R-:W-:-:S07]  /*9ca0*/  MOV R0, UR4 ;  /* 0x0000000400007c02 */ /* 0x000fce0008000f00 */
.L_x_163:
[----:B-1----:R1:W2:Y:S02]  /*9cb0*/  SYNCS.PHASECHK.TRANS64.TRYWAIT P0, [R0+URZ], R3 ;  /* 0x00000003000075a7 */ /* 0x0022a400080011ff */
[----:B--2---:R-:W-:Y:S05]  /*9cc0*/  @!P0 NANOSLEEP.SYNCS 0x989680 ;  /* 0x009896800000895d */ /* 0x004fea0003900000 */
[----:B------:R-:W2:Y:S02]  /*9cd0*/  @!P0 SYNCS.PHASECHK.TRANS64 P0, [R0+URZ], R3 ;  /* 0x00000003000085a7 */ /* 0x000ea400080010ff */
[----:B--2---:R-:W-:Y:S05]  /*9ce0*/  @!P0 BRA `(.L_x_163) ;  /* 0xfffffffc00f08947 */ /* 0x004fea000383ffff */
[----:B------:R-:W-:Y:S05]  /*9cf0*/  BRA `(.L_x_164) ;  /* 0xffffff9c00bc7947 */ /* 0x000fea000383ffff */
.L_x_75:
[----:B-1----:R1:W2:Y:S02]  /*9d00*/  SYNCS.PHASECHK.TRANS64.TRYWAIT P0, [R8+URZ+0x90], R5 ;  /* 0x00009005080075a7 */ /* 0x0022a400080011ff */
[----:B--2---:R-:W-:Y:S05]  /*9d10*/  @!P0 NANOSLEEP.SYNCS 0x989680 ;  /* 0x009896800000895d */ /* 0x004fea0003900000 */
[----:B------:R-:W2:Y:S02]  /*9d20*/  @!P0 SYNCS.PHASECHK.TRANS64 P0, [R8+URZ+0x90], R5 ;  /* 0x00009005080085a7 */ /* 0x000ea400080010ff */
[----:B--2---:R-:W-:Y:S05]  /*9d30*/  @!P0 BRA `(.L_x_75) ;  /* 0xfffffffc00f08947 */ /* 0x004fea000383ffff */
[----:B------:R-:W-:Y:S05]  /*9d40*/  BRA `(.L_x_165) ;  /* 0xffffffa400007947 */ /* 0x000fea000383ffff */
.L_x_78:
[----:B------:R-:W-:Y:S07]  /*9d50*/  MOV R0, UR21 ;  /* 0x0000001500007c02 */ /* 0x000fee0008000f00 */
.L_x_166:
[----:B-1----:R1:W2:Y:S02]  /*9d60*/  SYNCS.PHASECHK.TRANS64.TRYWAIT P1, [R0+URZ+0x88], R5 ;  /* 0x00008805000075a7 */ /* 0x0022a400080211ff */
[----:B--2---:R-:W-:Y:S05]  /*9d70*/  @!P1 NANOSLEEP.SYNCS 0x989680 ;  /* 0x009896800000995d */ /* 0x004fea0003900000 */
[----:B------:R-:W2:Y:S02]  /*9d80*/  @!P1 SYNCS.PHASECHK.TRANS64 P1, [R0+URZ+0x88], R5 ;  /* 0x00008805000095a7 */ /* 0x000ea400080210ff */
[----:B--2---:R-:W-:Y:S05]  /*9d90*/  @!P1 BRA `(.L_x_166) ;  /* 0xfffffffc00f09947 */ /* 0x004fea000383ffff */
[----:B------:R-:W-:Y:S05]  /*9da0*/  BRA `(.L_x_77) ;  /* 0xffffffa8007c7947 */ /* 0x000fea000383ffff */
.L_x_81:
[----:B-1----:R-:W-:Y:S07]  /*9db0*/  MOV R5, UR21 ;  /* 0x0000001500057c02 */ /* 0x002fee0008000f00 */
.L_x_167:
[----:B-1----:R1:W2:Y:S02]  /*9dc0*/  SYNCS.PHASECHK.TRANS64.TRYWAIT P0, [R5+URZ+0x60], R4 ;  /* 0x00006004050075a7 */ /* 0x0022a400080011ff */
[----:B--2---:R-:W-:Y:S05]  /*9dd0*/  @!P0 NANOSLEEP.SYNCS 0x989680 ;  /* 0x009896800000895d */ /* 0x004fea0003900000 */
[----:B------:R-:W2:Y:S02]  /*9de0*/  @!P0 SYNCS.PHASECHK.TRANS64 P0, [R5+URZ+0x60], R4 ;  /* 0x00006004050085a7 */ /* 0x000ea400080010ff */
[----:B--2---:R-:W-:Y:S05]  /*9df0*/  @!P0 BRA `(.L_x_167) ;  /* 0xfffffffc00f08947 */ /* 0x004fea000383ffff */
[----:B------:R-:W-:Y:S05]  /*9e00*/  BRA `(.L_x_168) ;  /* 0xffffffa800d47947 */ /* 0x000fea000383ffff */
.L_x_82:
[----:B------:R-:W-:Y:S07]  /*9e10*/  MOV R5, UR21 ;  /* 0x0000001500057c02 */ /* 0x000fee0008000f00 */
.L_x_169:
[----:B-1----:R1:W2:Y:S02]  /*9e20*/  SYNCS.PHASECHK.TRANS64.TRYWAIT P0, [R5+URZ+0x68], R4 ;  /* 0x00006804050075a7 */ /* 0x0022a400080011ff */
[----:B--2---:R-:W-:Y:S05]  /*9e30*/  @!P0 NANOSLEEP.SYNCS 0x989680 ;  /* 0x009896800000895d */ /* 0x004fea0003900000 */
[----:B------:R-:W2:Y:S02]  /*9e40*/  @!P0 SYNCS.PHASECHK.TRANS64 P0, [R5+URZ+0x68], R4 ;  /* 0x00006804050085a7 */ /* 0x000ea400080010ff */
[----:B--2---:R-:W-:Y:S05]  /*9e50*/  @!P0 BRA `(.L_x_169) ;  /* 0xfffffffc00f08947 */ /* 0x004fea000383ffff */
[----:B------:R-:W-:Y:S05]  /*9e60*/  BRA `(.L_x_170) ;  /* 0xffffffac000c7947 */ /* 0x000fea000383ffff */
.L_x_83:
[----:B-1----:R-:W-:Y:S07]  /*9e70*/  MOV R5, UR21 ;  /* 0x0000001500057c02 */ /* 0x002fee0008000f00 */
.L_x_171:
[----:B-1----:R1:W2:Y:S02]  /*9e80*/  SYNCS.PHASECHK.TRANS64.TRYWAIT P0, [R5+URZ+0x70], R4 ;  /* 0x00007004050075a7 */ /* 0x0022a400080011ff */
[----:B--2---:R-:W-:Y:S05]  /*9e90*/  @!P0 NANOSLEEP.SYNCS 0x989680 ;  /* 0x009896800000895d */ /* 0x004fea0003900000 */
[----:B------:R-:W2:Y:S02]  /*9ea0*/  @!P0 SYNCS.PHASECHK.TRANS64 P0, [R5+URZ+0x70], R4 ;  /* 0x00007004050085a7 */ /* 0x000ea400080010ff */
[----:B--2---:R-:W-:Y:S05]  /*9eb0*/  @!P0 BRA `(.L_x_171) ;  /* 0xfffffffc00f08947 */ /* 0x004fea000383ffff */
[----:B------:R-:W-:Y:S05]  /*9ec0*/  BRA `(.L_x_172) ;  /* 0xffffffac00507947 */ /* 0x000fea000383ffff */
.L_x_84:
[----:B-1----:R-:W-:Y:S07]  /*9ed0*/  MOV R5, UR21 ;  /* 0x0000001500057c02 */ /* 0x002fee0008000f00 */
.L_x_173:
[----:B-1----:R1:W2:Y:S02]  /*9ee0*/  SYNCS.PHASECHK.TRANS64.TRYWAIT P0, [R5+URZ+0x78], R4 ;  /* 0x00007804050075a7 */ /* 0x0022a400080011ff */
[----:B--2---:R-:W-:Y:S05]  /*9ef0*/  @!P0 NANOSLEEP.SYNCS 0x989680 ;  /* 0x009896800000895d */ /* 0x004fea0003900000 */
[----:B------:R-:W2:Y:S02]  /*9f00*/  @!P0 SYNCS.PHASECHK.TRANS64 P0, [R5+URZ+0x78], R4 ;  /* 0x00007804050085a7 */ /* 0x000ea400080010ff */
[----:B--2---:R-:W-:Y:S05]  /*9f10*/  @!P0 BRA `(.L_x_173) ;  /* 0xfffffffc00f08947 */ /* 0x004fea000383ffff */
[----:B------:R-:W-:Y:S05]  /*9f20*/  BRA `(.L_x_174) ;  /* 0xffffffac00987947 */ /* 0x000fea000383ffff */
.L_x_86:
[----:B------:R-:W-:-:S07]  /*9f30*/  MOV R0, UR21 ;  /* 0x0000001500007c02 */ /* 0x000fce0008000f00 */
.L_x_175:
[----:B-1----:R1:W2:Y:S02]  /*9f40*/  SYNCS.PHASECHK.TRANS64.TRYWAIT P0, [R0+URZ+0x60], R3 ;  /* 0x00006003000075a7 */ /* 0x0022a400080011ff */
[----:B--2---:R-:W-:Y:S05]  /*9f50*/  @!P0 NANOSLEEP.SYNCS 0x989680 ;  /* 0x009896800000895d */ /* 0x004fea0003900000 */
[----:B------:R-:W2:Y:S02]  /*9f60*/  @!P0 SYNCS.PHASECHK.TRANS64 P0, [R0+URZ+0x60], R3 ;  /* 0x00006003000085a7 */ /* 0x000ea400080010ff */
[----:B--2---:R-:W-:Y:S05]  /*9f70*/  @!P0 BRA `(.L_x_175) ;  /* 0xfffffffc00f08947 */ /* 0x004fea000383ffff */
[----:B------:R-:W-:Y:S05]  /*9f80*/  BRA `(.L_x_176) ;  /* 0xffffffb000107947 */ /* 0x000fea000383ffff */
.L_x_87:
[----:B-1----:R-:W-:-:S07]  /*9f90*/  MOV R0, UR21 ;  /* 0x0000001500007c02 */ /* 0x002fce0008000f00 */
.L_x_177:
[----:B-1----:R1:W2:Y:S02]  /*9fa0*/  SYNCS.PHASECHK.TRANS64.TRYWAIT P0, [R0+URZ+0x68], R3 ;  /* 0x00006803000075a7 */ /* 0x0022a400080011ff */
[----:B--2---:R-:W-:Y:S05]  /*9fb0*/  @!P0 NANOSLEEP.SYNCS 0x989680 ;  /* 0x009896800000895d */ /* 0x004fea0003900000 */
[----:B------:R-:W2:Y:S02]  /*9fc0*/  @!P0 SYNCS.PHASECHK.TRANS64 P0, [R0+URZ+0x68], R3 ;  /* 0x00006803000085a7 */ /* 0x000ea400080010ff */
[----:B--2---:R-:W-:Y:S05]  /*9fd0*/  @!P0 BRA `(.L_x_177) ;  /* 0xfffffffc00f08947 */ /* 0x004fea000383ffff */
[----:B------:R-:W-:Y:S05]  /*9fe0*/  BRA `(.L_x_178) ;  /* 0xffffffb000007947 */ /* 0x000fea000383ffff */
.L_x_88:
[----:B-1----:R-:W-:-:S07]  /*9ff0*/  MOV R0, UR21 ;  /* 0x0000001500007c02 */ /* 0x002fce0008000f00 */
.L_x_179:
[----:B-1----:R1:W2:Y:S02]  /*a000*/  SYNCS.PHASECHK.TRANS64.TRYWAIT P0, [R0+URZ+0x70], R3 ;  /* 0x00007003000075a7 */ /* 0x0022a400080011ff */
[----:B--2---:R-:W-:Y:S05]  /*a010*/  @!P0 NANOSLEEP.SYNCS 0x989680 ;  /* 0x009896800000895d */ /* 0x004fea0003900000 */
[----:B------:R-:W2:Y:S02]  /*a020*/  @!P0 SYNCS.PHASECHK.TRANS64 P0, [R0+URZ+0x70], R3 ;  /* 0x00007003000085a7 */ /* 0x000ea400080010ff */
[----:B--2---:R-:W-:Y:S05]  /*a030*/  @!P0 BRA `(.L_x_179) ;  /* 0xfffffffc00f08947 */ /* 0x004fea000383ffff */
[----:B------:R-:W-:Y:S05]  /*a040*/  BRA `(.L_x_180) ;  /* 0xffffffac00f07947 */ /* 0x000fea000383ffff */
.L_x_90:
[----:B-1----:R1:W2:Y:S02]  /*a050*/  SYNCS.PHASECHK.TRANS64.TRYWAIT P0, [R3+URZ+0x90], R0 ;  /* 0x00009000030075a7 */ /* 0x0022a400080011ff */
[----:B--2---:R-:W-:Y:S05]  /*a060*/  @!P0 NANOSLEEP.SYNCS 0x989680 ;  /* 0x009896800000895d */ /* 0x004fea0003900000 */
[----:B------:R-:W2:Y:S02]  /*a070*/  @!P0 SYNCS.PHASECHK.TRANS64 P0, [R3+URZ+0x90], R0 ;  /* 0x00009000030085a7 */ /* 0x000ea400080010ff */
[----:B--2---:R-:W-:Y:S05]  /*a080*/  @!P0 BRA `(.L_x_90) ;  /* 0xfffffffc00f08947 */ /* 0x004fea000383ffff */
[----:B------:R-:W-:Y:S05]  /*a090*/  BRA `(.L_x_181) ;  /* 0xffffffb000bc7947 */ /* 0x000fea000383ffff */
.L_x_101:
[----:B-1----:R-:W-:Y:S04]  /*a0a0*/  MOV R0, UR44 ;  /* 0x0000002c00007c02 */ /* 0x002fe80008000f00 */
[----:B------:R1:W2:Y:S03]  /*a0b0*/  SYNCS.PHASECHK.TRANS64.TRYWAIT P1, [R0+URZ+0x40], R5 ;  /* 0x00004005000075a7 */ /* 0x0002a600080211ff */
[----:B--2---:R-:W-:Y:S05]  /*a0c0*/  @!P1 NANOSLEEP.SYNCS 0x989680 ;  /* 0x009896800000995d */ /* 0x004fea0003900000 */
[----:B------:R-:W2:Y:S02]  /*a0d0*/  @!P1 SYNCS.PHASECHK.TRANS64 P1, [R0+URZ+0x40], R5 ;  /* 0x00004005000095a7 */ /* 0x000ea400080210ff */
[----:B--2---:R-:W-:Y:S05]  /*a0e0*/  @!P1 BRA `(.L_x_101) ;  /* 0xfffffffc00ec9947 */ /* 0x004fea000383ffff */
[----:B------:R-:W-:Y:S05]  /*a0f0*/  BRA `(.L_x_100) ;  /* 0xffffffc000507947 */ /* 0x000fea000383ffff */
.L_x_103:
[----:B-1----:R1:W4:Y:S02]  /*a100*/  SYNCS.PHASECHK.TRANS64.TRYWAIT P0, [R98+URZ+0xb0], R3 ;  /* 0x0000b003620075a7 */ /* 0x00232400080011ff */
[----:B----4-:R-:W-:Y:S05]  /*a110*/  @!P0 NANOSLEEP.SYNCS 0x989680 ;  /* 0x009896800000895d */ /* 0x010fea0003900000 */
[----:B------:R-:W4:Y:S02]  /*a120*/  @!P0 SYNCS.PHASECHK.TRANS64 P0, [R98+URZ+0xb0], R3 ;  /* 0x0000b003620085a7 */ /* 0x000f2400080010ff */
[----:B----4-:R-:W-:Y:S05]  /*a130*/  @!P0 BRA `(.L_x_103) ;  /* 0xfffffffc00f08947 */ /* 0x010fea000383ffff */
[----:B------:R-:W-:Y:S05]  /*a140*/  BRA `(.L_x_102) ;  /* 0xffffffc0007c7947 */ /* 0x000fea000383ffff */
.L_x_112:
[----:B--2---:R2:W3:Y:S02]  /*a150*/  SYNCS.PHASECHK.TRANS64.TRYWAIT P0, [R3+URZ+0x40], R0 ;  /* 0x00004000030075a7 */ /* 0x0044e400080011ff */
[----:B---3--:R-:W-:Y:S05]  /*a160*/  @!P0 NANOSLEEP.SYNCS 0x989680 ;  /* 0x009896800000895d */ /* 0x008fea0003900000 */
[----:B------:R-:W3:Y:S02]  /*a170*/  @!P0 SYNCS.PHASECHK.TRANS64 P0, [R3+URZ+0x40], R0 ;  /* 0x00004000030085a7 */ /* 0x000ee400080010ff */
[----:B---3--:R-:W-:Y:S05]  /*a180*/  @!P0 BRA `(.L_x_112) ;  /* 0xfffffffc00f08947 */ /* 0x008fea000383ffff */
[----:B------:R-:W-:Y:S05]  /*a190*/  BRA `(.L_x_111) ;  /* 0xffffffcc00607947 */ /* 0x000fea000383ffff */
.L_x_120:
[----:B-1----:R1:W3:Y:S02]  /*a1a0*/  SYNCS.PHASECHK.TRANS64.TRYWAIT P0, [R63+URZ+0x40], R4 ;  /* 0x000040043f0075a7 */ /* 0x0022e400080011ff */
[----:B---3--:R-:W-:Y:S05]  /*a1b0*/  @!P0 NANOSLEEP.SYNCS 0x989680 ;  /* 0x009896800000895d */ /* 0x008fea0003900000 */
[----:B------:R-:W3:Y:S02]  /*a1c0*/  @!P0 SYNCS.PHASECHK.TRANS64 P0, [R63+URZ+0x40], R4 ;  /* 0x000040043f0085a7 */ /* 0x000ee400080010ff */
[----:B---3--:R-:W-:Y:S05]  /*a1d0*/  @!P0 BRA `(.L_x_120) ;  /* 0xfffffffc00f08947 */ /* 0x008fea000383ffff */
[----:B------:R-:W-:Y:S05]  /*a1e0*/  BRA `(.L_x_119) ;  /* 0xffffffd800687947 */ /* 0x000fea000383ffff */
.L_x_128:
[----:B-1----:R1:W3:Y:S02]  /*a1f0*/  SYNCS.PHASECHK.TRANS64.TRYWAIT P0, [R108+URZ+0x40], R3 ;  /* 0x000040036c0075a7 */ /* 0x0022e400080011ff */
[----:B---3--:R-:W-:Y:S05]  /*a200*/  @!P0 NANOSLEEP.SYNCS 0x989680 ;  /* 0x009896800000895d */ /* 0x008fea0003900000 */
[----:B------:R-:W3:Y:S02]  /*a210*/  @!P0 SYNCS.PHASECHK.TRANS64 P0, [R108+URZ+0x40], R3 ;  /* 0x000040036c0085a7 */ /* 0x000ee400080010ff */
[----:B---3--:R-:W-:Y:S05]  /*a220*/  @!P0 BRA `(.L_x_128) ;  /* 0xfffffffc00f08947 */ /* 0x008fea000383ffff */
[----:B------:R-:W-:Y:S05]  /*a230*/  BRA `(.L_x_127) ;  /* 0xffffffe4006c7947 */ /* 0x000fea000383ffff */
        .weak           $__internal_0_$__cuda_sm10x_tcgen05_guardrail_trap_col_being_dealloced_not_returned_by_alloc
        .type           $__internal_0_$__cuda_sm10x_tcgen05_guardrail_trap_col_being_dealloced_not_returned_by_alloc,@function
        .size           $__internal_0_$__cuda_sm10x_tcgen05_guardrail_trap_col_being_dealloced_not_returned_by_alloc,($__internal_1_$__cuda_sm10x_tcgen05_guardrail_trap_phase_invalid_during_alloc - $__internal_0_$__cuda_sm10x_tcgen05_guardrail_trap_col_being_dealloced_not_returned_by_alloc)
$__internal_0_$__cuda_sm10x_tcgen05_guardrail_trap_col_being_dealloced_not_returned_by_alloc:
[----:B------:R-:W-:Y:S05]  /*a240*/  BPT.TRAP 0x1 ;  /* 0x000000040000795c */ /* 0x000fea0000300000 */
[----:B------:R-:W-:-:S04]  /*a250*/  HFMA2 R3, -RZ, RZ, 0, 0 ;  /* 0x00000000ff037431 */ /* 0x000fc800000001ff */
[----:B------:R-:W-:Y:S05]  /*a260*/  RET.REL.NODEC R2 `(_ZN7cutlass13device_kernelINS_4gemm6kernel13GemmUniversalIN4cute5tupleIJiiiiEEENS1_10collective13CollectiveMmaINS1_35MainloopSm100TmaUmmaWarpSpecializedILi4ELi2ELi4ENS5_IJNS4_1CILi2EEENSA_ILi1EEESC_EEEEENS5_IJNSA_ILi64EEENSA_ILi256EEESF_EEENS_6half_tENS5_IJlSC_lEEESI_SJ_NS4_8TiledMMAINS4_8MMA_AtomIJNS4_20SM100_MMA_F16BF16_SSISI_SI_fLi64ELi256ELNS4_4UMMA5MajorE0ELSO_0ELNSN_7ScaleInE0ELSP_0EEEEEENS4_6LayoutINS5_IJSC_SC_SC_EEENS5_IJNSA_ILi0EEESU_SU_EEEEENS5_IJNS4_10UnderscoreESX_SX_EEEEENS4_13SM90_TMA_LOADENS4_14ComposedLayoutINS4_7SwizzleILi3ELi4ELi3EEENS4_18smem_ptr_flag_bitsILi16EEENSS_INS5_IJNSA_ILi8EEESF_EEENS5_IJSF_SC_EEEEEEEvNS4_8identityENS4_23SM90_TMA_LOAD_MULTICASTES1A_vS1B_EENS_8epilogue10collective18CollectiveEpilogueINS1E_23Sm100TmaWarpSpecializedILi4ELi2ELi32ELb1ELb0EEEJSH_NS5_IJNSS_ISF_SC_EES1J_EEESI_SJ_SI_SJ_NS1E_6fusion15FusionCallbacksIS1I_NS1L_17LinearCombinationISI_fSI_fLNS_15FloatRoundStyleE2EEESH_S1K_JEEENS4_5SM1004TMEM4LOAD26SM100_TMEM_LOAD_16dp256b8xES10_S1A_NS4_17SM75_U32x4_LDSM_NENS4_14SM90_TMA_STOREES1A_NS4_17SM90_U32x4_STSM_NENS4_39AutoVectorizingCopyWithAssumedAlignmentILi128EEEEEEvvEEEEvNT_6ParamsE) ;  /* 0xffffff5c02647950 */ /* 0x000fea0003c3ffff */
        .weak           $__internal_1_$__cuda_sm10x_tcgen05_guardrail_trap_phase_invalid_during_alloc
        .type           $__internal_1_$__cuda_sm10x_tcgen05_guardrail_trap_phase_invalid_during_alloc,@function
        .size           $__internal_1_$__cuda_sm10x_tcgen05_guardrail_trap_phase_invalid_during_alloc,($__internal_2_$__cuda_sm10x_tcgen05_guardrail_trap_unallocated_columns_being_dealloced - $__internal_1_$__cuda_sm10x_tcgen05_guardrail_trap_phase_invalid_during_alloc)
$__internal_1_$__cuda_sm10x_tcgen05_guardrail_trap_phase_invalid_during_alloc:
[----:B------:R-:W-:Y:S05]  /*a270*/  BPT.TRAP 0x1 ;  /* 0x000000040000795c */ /* 0x000fea0000300000 */
[----:B------:R-:W-:-:S04]  /*a280*/  MOV R5, 0x0 ;  /* 0x0000000000057802 */ /* 0x000fc80000000f00 */
[----:B------:R-:W-:Y:S05]  /*a290*/  RET.REL.NODEC R4 `(_ZN7cutlass13device_kernelINS_4gemm6kernel13GemmUniversalIN4cute5tupleIJiiiiEEENS1_10collective13CollectiveMmaINS1_35MainloopSm100TmaUmmaWarpSpecializedILi4ELi2ELi4ENS5_IJNS4_1CILi2EEENSA_ILi1EEESC_EEEEENS5_IJNSA_ILi64EEENSA_ILi256EEESF_EEENS_6half_tENS5_IJlSC_lEEESI_SJ_NS4_8TiledMMAINS4_8MMA_AtomIJNS4_20SM100_MMA_F16BF16_SSISI_SI_fLi64ELi256ELNS4_4UMMA5MajorE0ELSO_0ELNSN_7ScaleInE0ELSP_0EEEEEENS4_6LayoutINS5_IJSC_SC_SC_EEENS5_IJNSA_ILi0EEESU_SU_EEEEENS5_IJNS4_10UnderscoreESX_SX_EEEEENS4_13SM90_TMA_LOADENS4_14ComposedLayoutINS4_7SwizzleILi3ELi4ELi3EEENS4_18smem_ptr_flag_bitsILi16EEENSS_INS5_IJNSA_ILi8EEESF_EEENS5_IJSF_SC_EEEEEEEvNS4_8identityENS4_23SM90_TMA_LOAD_MULTICASTES1A_vS1B_EENS_8epilogue10collective18CollectiveEpilogueINS1E_23Sm100TmaWarpSpecializedILi4ELi2ELi32ELb1ELb0EEEJSH_NS5_IJNSS_ISF_SC_EES1J_EEESI_SJ_SI_SJ_NS1E_6fusion15FusionCallbacksIS1I_NS1L_17LinearCombinationISI_fSI_fLNS_15FloatRoundStyleE2EEESH_S1K_JEEENS4_5SM1004TMEM4LOAD26SM100_TMEM_LOAD_16dp256b8xES10_S1A_NS4_17SM75_U32x4_LDSM_NENS4_14SM90_TMA_STOREES1A_NS4_17SM90_U32x4_STSM_NENS4_39AutoVectorizingCopyWithAssumedAlignmentILi128EEEEEEvvEEEEvNT_6ParamsE) ;  /* 0xffffff5c04587950 */ /* 0x000fea0003c3ffff */
        .weak           $__internal_2_$__cuda_sm10x_tcgen05_guardrail_trap_unallocated_columns_being_dealloced
        .type           $__internal_2_$__cuda_sm10x_tcgen05_guardrail_trap_unallocated_columns_being_dealloced,@function
        .size           $__internal_2_$__cuda_sm10x_tcgen05_guardrail_trap_unallocated_columns_being_dealloced,(.L_x_183 - $__internal_2_$__cuda_sm10x_tcgen05_guardrail_trap_unallocated_columns_being_dealloced)
$__internal_2_$__cuda_sm10x_tcgen05_guardrail_trap_unallocated_columns_being_dealloced:
[----:B------:R-:W-:Y:S05]  /*a2a0*/  BPT.TRAP 0x1 ;  /* 0x000000040000795c */ /* 0x000fea0000300000 */
[----:B------:R-:W-:-:S04]  /*a2b0*/  HFMA2 R3, -RZ, RZ, 0, 0 ;  /* 0x00000000ff037431 */ /* 0x000fc800000001ff */
[----:B------:R-:W-:Y:S05]  /*a2c0*/  RET.REL.NODEC R2 `(_ZN7cutlass13device_kernelINS_4gemm6kernel13GemmUniversalIN4cute5tupleIJiiiiEEENS1_10collective13CollectiveMmaINS1_35MainloopSm100TmaUmmaWarpSpecializedILi4ELi2ELi4ENS5_IJNS4_1CILi2EEENSA_ILi1EEESC_EEEEENS5_IJNSA_ILi64EEENSA_ILi256EEESF_EEENS_6half_tENS5_IJlSC_lEEESI_SJ_NS4_8TiledMMAINS4_8MMA_AtomIJNS4_20SM100_MMA_F16BF16_SSISI_SI_fLi64ELi256ELNS4_4UMMA5MajorE0ELSO_0ELNSN_7ScaleInE0ELSP_0EEEEEENS4_6LayoutINS5_IJSC_SC_SC_EEENS5_IJNSA_ILi0EEESU_SU_EEEEENS5_IJNS4_10UnderscoreESX_SX_EEEEENS4_13SM90_TMA_LOADENS4_14ComposedLayoutINS4_7SwizzleILi3ELi4ELi3EEENS4_18smem_ptr_flag_bitsILi16EEENSS_INS5_IJNSA_ILi8EEESF_EEENS5_IJSF_SC_EEEEEEEvNS4_8identityENS4_23SM90_TMA_LOAD_MULTICASTES1A_vS1B_EENS_8epilogue10collective18CollectiveEpilogueINS1E_23Sm100TmaWarpSpecializedILi4ELi2ELi32ELb1ELb0EEEJSH_NS5_IJNSS_ISF_SC_EES1J_EEESI_SJ_SI_SJ_NS1E_6fusion15FusionCallbacksIS1I_NS1L_17LinearCombinationISI_fSI_fLNS_15FloatRoundStyleE2EEESH_S1K_JEEENS4_5SM1004TMEM4LOAD26SM100_TMEM_LOAD_16dp256b8xES10_S1A_NS4_17SM75_U32x4_LDSM_NENS4_14SM90_TMA_STOREES1A_NS4_17SM90_U32x4_STSM_NENS4_39AutoVectorizingCopyWithAssumedAlignmentILi128EEEEEEvvEEEEvNT_6ParamsE) ;  /* 0xffffff5c024c7950 */ /* 0x000fea0003c3ffff */
.L_x_182:
[----:B------:R-:W-:-:S00]  /*a2d0*/  BRA `(.L_x_182) ;  /* 0xfffffffc00fc7947 */ /* 0x000fc0000383ffff */
[----:B------:R-:W-:-:S00]  /*a2e0*/  NOP ;  /* 0x0000000000007918 */ /* 0x000fc00000000000 */
        /* <DEDUP_REMOVED lines=9> */
.L_x_183:


//--------------------- .nv.global.init           --------------------------
	.section	.nv.global.init,"aw",@progbits
.nv.global.init:
	.type		$str$27,@object
	.size		$str$27,($str$28 - $str$27)
$str$27:
        /*0000*/ 	.byte	0x28, 0x61, 0x64, 0x64, 0x72, 0x65, 0x73, 0x73, 0x20, 0x26, 0x20, 0x6d, 0x61, 0x73, 0x6b, 0x29
        /*0010*/ 	.byte	0x20, 0x3d, 0x3d, 0x20, 0x30, 0x00
	.type		$str$28,@object
	.size		$str$28,($str$26 - $str$28)
$str$28:
        /*0016*/ 	.byte	0x2f, 0x74, 0x6d, 0x70, 0x2f, 0x63, 0x75, 0x74, 0x6c, 0x61, 0x73, 0x73, 0x5f, 0x73, 0x77, 0x65
        /*0026*/ 	.byte	0x65, 0x70, 0x5f, 0x73, 0x72, 0x63, 0x2f, 0x69, 0x6e, 0x63, 0x6c, 0x75, 0x64, 0x65, 0x2f, 0x63
        /*0036*/ 	.byte	0x75, 0x74, 0x65, 0x2f, 0x70, 0x6f, 0x69, 0x6e, 0x74, 0x65, 0x72, 0x5f, 0x66, 0x6c, 0x61, 0x67
        /*0046*/ 	.byte	0x67, 0x65, 0x64, 0x2e, 0x68, 0x70, 0x70, 0x00
	.type		$str$26,@object
	.size		$str$26,($str$25 - $str$26)
$str$26:
        /*004e*/ 	.byte	0x2f, 0x74, 0x6d, 0x70, 0x2f, 0x63, 0x75, 0x74, 0x6c, 0x61, 0x73, 0x73, 0x5f, 0x73, 0x77, 0x65
        /*005e*/ 	.byte	0x65, 0x70, 0x5f, 0x73, 0x72, 0x63, 0x2f, 0x69, 0x6e, 0x63, 0x6c, 0x75, 0x64, 0x65, 0x2f, 0x63
        /*006e*/ 	.byte	0x75, 0x74, 0x65, 0x2f, 0x61, 0x74, 0x6f, 0x6d, 0x2f, 0x63, 0x6f, 0x70, 0x79, 0x5f, 0x74, 0x72
        /*007e*/ 	.byte	0x61, 0x69, 0x74, 0x73, 0x5f, 0x73, 0x6d, 0x31, 0x30, 0x30, 0x2e, 0x68, 0x70, 0x70, 0x00
	.type		$str$25,@object
	.size		$str$25,(__unnamed_1 - $str$25)
$str$25:
        /*008d*/ 	.byte	0x28, 0x28, 0x75, 0x69, 0x6e, 0x74, 0x33, 0x32, 0x5f, 0x74, 0x28, 0x74, 0x68, 0x72, 0x65, 0x61
        /*009d*/ 	.byte	0x64, 0x49, 0x64, 0x78, 0x2e, 0x78, 0x29, 0x20, 0x2f, 0x20, 0x33, 0x32, 0x29, 0x20, 0x25, 0x20
        /*00ad*/ 	.byte	0x34, 0x29, 0x20, 0x3d, 0x3d, 0x20, 0x28, 0x28, 0x28, 0x74, 0x6d, 0x65, 0x6d, 0x5f, 0x61, 0x64
        /*00bd*/ 	.byte	0x64, 0x72, 0x20, 0x3e, 0x3e, 0x20, 0x31, 0x36, 0x29, 0x20, 0x2f, 0x20, 0x33, 0x32, 0x29, 0x20
        /*00cd*/ 	.byte	0x25, 0x20, 0x34, 0x29, 0x00
	.type		__unnamed_1,@object
	.size		__unnamed_1,(__unnamed_2 - __unnamed_1)
__unnamed_1:
        /*00d2*/ 	.byte	0x61, 0x75, 0x74, 0x6f, 0x20, 0x63, 0x75, 0x74, 0x65, 0x3a, 0x3a, 0x61, 0x73, 0x5f, 0x70, 0x6f
        /* <DEDUP_REMOVED lines=24> */
        /*0262*/ 	.byte	0x3e, 0x3e, 0x3e, 0x5d, 0x00
	.type		__unnamed_2,@object
	.size		__unnamed_2,(.L_2 - __unnamed_2)
__unnamed_2:
        /* <DEDUP_REMOVED lines=46> */
        /*0547*/ 	.byte	0x75, 0x74, 0x65, 0x3a, 0x3a, 0x43, 0x3c, 0x30, 0x3e, 0x3e, 0x3e, 0x3e, 0x5d, 0x00
.L_2:


//--------------------- .nv.shared._ZN7cutlass13device_kernelINS_4gemm6kernel13GemmUniversalIN4cute5tupleIJiiiiEEENS1_10collective13CollectiveMmaINS1_35MainloopSm100TmaUmmaWarpSpecializedILi4ELi2ELi4ENS5_IJNS4_1CILi2EEENSA_ILi1EEESC_EEEEENS5_IJNSA_ILi64EEENSA_ILi256EEESF_EEENS_6half_tENS5_IJlSC_lEEESI_SJ_NS4_8TiledMMAINS4_8MMA_AtomIJNS4_20SM100_MMA_F16BF16_SSISI_SI_fLi64ELi256ELNS4_4UMMA5MajorE0ELSO_0ELNSN_7ScaleInE0ELSP_0EEEEEENS4_6LayoutINS5_IJSC_SC_SC_EEENS5_IJNSA_ILi0EEESU_SU_EEEEENS5_IJNS4_10UnderscoreESX_SX_EEEEENS4_13SM90_TMA_LOADENS4_14ComposedLayoutINS4_7SwizzleILi3ELi4ELi3EEENS4_18smem_ptr_flag_bitsILi16EEENSS_INS5_IJNSA_ILi8EEESF_EEENS5_IJSF_SC_EEEEEEEvNS4_8identityENS4_23SM90_TMA_LOAD_MULTICASTES1A_vS1B_EENS_8epilogue10collective18CollectiveEpilogueINS1E_23Sm100TmaWarpSpecializedILi4ELi2ELi32ELb1ELb0EEEJSH_NS5_IJNSS_ISF_SC_EES1J_EEESI_SJ_SI_SJ_NS1E_6fusion15FusionCallbacksIS1I_NS1L_17LinearCombinationISI_fSI_fLNS_15FloatRoundStyleE2EEESH_S1K_JEEENS4_5SM1004TMEM4LOAD26SM100_TMEM_LOAD_16dp256b8xES10_S1A_NS4_17SM75_U32x4_LDSM_NENS4_14SM90_TMA_STOREES1A_NS4_17SM90_U32x4_STSM_NENS4_39AutoVectorizingCopyWithAssumedAlignmentILi128EEEEEEvvEEEEvNT_6ParamsE --------------------------
	.section	.nv.shared._ZN7cutlass13device_kernelINS_4gemm6kernel13GemmUniversalIN4cute5tupleIJiiiiEEENS1_10collective13CollectiveMmaINS1_35MainloopSm100TmaUmmaWarpSpecializedILi4ELi2ELi4ENS5_IJNS4_1CILi2EEENSA_ILi1EEESC_EEEEENS5_IJNSA_ILi64EEENSA_ILi256EEESF_EEENS_6half_tENS5_IJlSC_lEEESI_SJ_NS4_8TiledMMAINS4_8MMA_AtomIJNS4_20SM100_MMA_F16BF16_SSISI_SI_fLi64ELi256ELNS4_4UMMA5MajorE0ELSO_0ELNSN_7ScaleInE0ELSP_0EEEEEENS4_6LayoutINS5_IJSC_SC_SC_EEENS5_IJNSA_ILi0EEESU_SU_EEEEENS5_IJNS4_10UnderscoreESX_SX_EEEEENS4_13SM90_TMA_LOADENS4_14ComposedLayoutINS4_7SwizzleILi3ELi4ELi3EEENS4_18smem_ptr_flag_bitsILi16EEENSS_INS5_IJNSA_ILi8EEESF_EEENS5_IJSF_SC_EEEEEEEvNS4_8identityENS4_23SM90_TMA_LOAD_MULTICASTES1A_vS1B_EENS_8epilogue10collective18CollectiveEpilogueINS1E_23Sm100TmaWarpSpecializedILi4ELi2ELi32ELb1ELb0EEEJSH_NS5_IJNSS_ISF_SC_EES1J_EEESI_SJ_SI_SJ_NS1E_6fusion15FusionCallbacksIS1I_NS1L_17LinearCombinationISI_fSI_fLNS_15FloatRoundStyleE2EEESH_S1K_JEEENS4_5SM1004TMEM4LOAD26SM100_TMEM_LOAD_16dp256b8xES10_S1A_NS4_17SM75_U32x4_LDSM_NENS4_14SM90_TMA_STOREES1A_NS4_17SM90_U32x4_STSM_NENS4_39AutoVectorizingCopyWithAssumedAlignmentILi128EEEEEEvvEEEEvNT_6ParamsE,"aw",@nobits
	.sectionflags	@""
	.align	16
	.zero		1024


//--------------------- .nv.shared.reserved.0     --------------------------
	.section	.nv.shared.reserved.0,"aw",@nobits
	.weak		__nv_reservedSMEM_offset_0_alias
	.size		__nv_reservedSMEM_offset_0_alias, 0, 64
	.other		__nv_reservedSMEM_offset_0_alias,@"STO_CUDA_RESERVED_SHARED STV_DEFAULT"
__nv_reservedSMEM_offset_0_alias:
	.zero		0
.nv.shared.reserved.0:
	.zero		64
	.weak		__nv_reservedSMEM_tcgen05_partition
	.type		__nv_reservedSMEM_tcgen05_partition,@object
	.size		__nv_reservedSMEM_tcgen05_partition,(.L_0 - __nv_reservedSMEM_tcgen05_partition)
__nv_reservedSMEM_tcgen05_partition:
	.zero		32
.L_0:


//--------------------- .nv.global                --------------------------
	.section	.nv.global,"aw",@nobits
.nv.global:
	.type		_ZN40_INTERNAL_c3aacaa3_4_k_cu_a7df4f21_329704cute1_E,@object
	.size		_ZN40_INTERNAL_c3aacaa3_4_k_cu_a7df4f21_329704cute1_E,(_ZN40_INTERNAL_c3aacaa3_4_k_cu_a7df4f21_329704cuda3std3__45__cpo6cbeginE - _ZN40_INTERNAL_c3aacaa3_4_k_cu_a7df4f21_329704cute1_E)
_ZN40_INTERNAL_c3aacaa3_4_k_cu_a7df4f21_329704cute1_E:
	.zero		1
	.type		_ZN40_INTERNAL_c3aacaa3_4_k_cu_a7df4f21_329704cuda3std3__45__cpo6cbeginE,@object
	.size		_ZN40_INTERNAL_c3aacaa3_4_k_cu_a7df4f21_329704cuda3std3__45__cpo6cbeginE,(_ZN40_INTERNAL_c3aacaa3_4_k_cu_a7df4f21_329704cuda3std3__48in_placeE - _ZN40_INTERNAL_c3aacaa3_4_k_cu_a7df4f21_329704cuda3std3__45__cpo6cbeginE)
_ZN40_INTERNAL_c3aacaa3_4_k_cu_a7df4f21_329704cuda3std3__45__cpo6cbeginE:
	.zero		1
	.type		_ZN40_INTERNAL_c3aacaa3_4_k_cu_a7df4f21_329704cuda3std3__48in_placeE,@object
	.size		_ZN40_INTERNAL_c3aacaa3_4_k_cu_a7df4f21_329704cuda3std3__48in_placeE,(_ZN40_INTERNAL_c3aacaa3_4_k_cu_a7df4f21_329704cuda3std6ranges3__45__cpo9iter_moveE - _ZN40_INTERNAL_c3aacaa3_4_k_cu_a7df4f21_329704cuda3std3__48in_placeE)
_ZN40_INTERNAL_c3aacaa3_4_k_cu_a7df4f21_329704cuda3std3__48in_placeE:
	.zero		1
	.type		_ZN40_INTERNAL_c3aacaa3_4_k_cu_a7df4f21_329704cuda3std6ranges3__45__cpo9iter_moveE,@object
	.size		_ZN40_INTERNAL_c3aacaa3_4_k_cu_a7df4f21_329704cuda3std6ranges3__45__cpo9iter_moveE,(_ZN40_INTERNAL_c3aacaa3_4_k_cu_a7df4f21_329704cuda3std3__45__cpo5beginE - _ZN40_INTERNAL_c3aacaa3_4_k_cu_a7df4f21_329704cuda3std6ranges3__45__cpo9iter_moveE)
_ZN40_INTERNAL_c3aacaa3_4_k_cu_a7df4f21_329704cuda3std6ranges3__45__cpo9iter_moveE:
	.zero		1
	.type		_ZN40_INTERNAL_c3aacaa3_4_k_cu_a7df4f21_329704cuda3std3__45__cpo5beginE,@object
	.size		_ZN40_INTERNAL_c3aacaa3_4_k_cu_a7df4f21_329704cuda3std3__45__cpo5beginE,(_ZN40_INTERNAL_c3aacaa3_4_k_cu_a7df4f21_329704cuda3std3__442_GLOBAL__N__c3aacaa3_4_k_cu_a7df4f21_329706ignoreE - _ZN40_INTERNAL_c3aacaa3_4_k_cu_a7df4f21_329704cuda3std3__45__cpo5beginE)
_ZN40_INTERNAL_c3aacaa3_4_k_cu_a7df4f21_329704cuda3std3__45__cpo5beginE:
	.zero		1
	.type		_ZN40_INTERNAL_c3aacaa3_4_k_cu_a7df4f21_329704cuda3std3__442_GLOBAL__N__c3aacaa3_4_k_cu_a7df4f21_329706ignoreE,@object
	.size		_ZN40_INTERNAL_c3aacaa3_4_k_cu_a7df4f21_329704cuda3std3__442_GLOBAL__N__c3aacaa3_4_k_cu_a7df4f21_329706ignoreE,(_ZN40_INTERNAL_c3aacaa3_4_k_cu_a7df4f21_329704cute7productE - _ZN40_INTERNAL_c3aacaa3_4_k_cu_a7df4f21_329704cuda3std3__442_GLOBAL__N__c3aacaa3_4_k_cu_a7df4f21_329706ignoreE)
_ZN40_INTERNAL_c3aacaa3_4_k_cu_a7df4f21_329704cuda3std3__442_GLOBAL__N__c3aacaa3_4_k_cu_a7df4f21_329706ignoreE:
	.zero		1
	.type		_ZN40_INTERNAL_c3aacaa3_4_k_cu_a7df4f21_329704cute7productE,@object
	.size		_ZN40_INTERNAL_c3aacaa3_4_k_cu_a7df4f21_329704cute7productE,(_ZN40_INTERNAL_c3aacaa3_4_k_cu_a7df4f21_329704cuda3std3__45__cpo3endE - _ZN40_INTERNAL_c3aacaa3_4_k_cu_a7df4f21_329704cute7productE)
_ZN40_INTERNAL_c3aacaa3_4_k_cu_a7df4f21_329704cute7productE:
	.zero		1
	.type		_ZN40_INTERNAL_c3aacaa3_4_k_cu_a7df4f21_329704cuda3std3__45__cpo3endE,@object
	.size		_ZN40_INTERNAL_c3aacaa3_4_k_cu_a7df4f21_329704cuda3std3__45__cpo3endE,(_ZN40_INTERNAL_c3aacaa3_4_k_cu_a7df4f21_329704cuda3std3__419piecewise_constructE - _ZN40_INTERNAL_c3aacaa3_4_k_cu_a7df4f21_329704cuda3std3__45__cpo3endE)
_ZN40_INTERNAL_c3aacaa3_4_k_cu_a7df4f21_329704cuda3std3__45__cpo3endE:
	.zero		1
	.type		_ZN40_INTERNAL_c3aacaa3_4_k_cu_a7df4f21_329704cuda3std3__419piecewise_constructE,@object
	.size		_ZN40_INTERNAL_c3aacaa3_4_k_cu_a7df4f21_329704cuda3std3__419piecewise_constructE,(_ZN40_INTERNAL_c3aacaa3_4_k_cu_a7df4f21_329704cuda3std3__45__cpo4cendE - _ZN40_INTERNAL_c3aacaa3_4_k_cu_a7df4f21_329704cuda3std3__419piecewise_constructE)
_ZN40_INTERNAL_c3aacaa3_4_k_cu_a7df4f21_329704cuda3std3__419piecewise_constructE:
	.zero		1
	.type		_ZN40_INTERNAL_c3aacaa3_4_k_cu_a7df4f21_329704cuda3std3__45__cpo4cendE,@object
	.size		_ZN40_INTERNAL_c3aacaa3_4_k_cu_a7df4f21_329704cuda3std3__45__cpo4cendE,(_ZN40_INTERNAL_c3aacaa3_4_k_cu_a7df4f21_329704cuda3std6ranges3__45__cpo4swapE - _ZN40_INTERNAL_c3aacaa3_4_k_cu_a7df4f21_329704cuda3std3__45__cpo4cendE)
_ZN40_INTERNAL_c3aacaa3_4_k_cu_a7df4f21_329704cuda3std3__45__cpo4cendE:
	.zero		1
	.type		_ZN40_INTERNAL_c3aacaa3_4_k_cu_a7df4f21_329704cuda3std6ranges3__45__cpo4swapE,@object
	.size		_ZN40_INTERNAL_c3aacaa3_4_k_cu_a7df4f21_329704cuda3std6ranges3__45__cpo4swapE,(.L_10 - _ZN40_INTERNAL_c3aacaa3_4_k_cu_a7df4f21_329704cuda3std6ranges3__45__cpo4swapE)
_ZN40_INTERNAL_c3aacaa3_4_k_cu_a7df4f21_329704cuda3std6ranges3__45__cpo4swapE:
	.zero		1
.L_10:


//--------------------- .nv.constant0._ZN7cutlass13device_kernelINS_4gemm6kernel13GemmUniversalIN4cute5tupleIJiiiiEEENS1_10collective13CollectiveMmaINS1_35MainloopSm100TmaUmmaWarpSpecializedILi4ELi2ELi4ENS5_IJNS4_1CILi2EEENSA_ILi1EEESC_EEEEENS5_IJNSA_ILi64EEENSA_ILi256EEESF_EEENS_6half_tENS5_IJlSC_lEEESI_SJ_NS4_8TiledMMAINS4_8MMA_AtomIJNS4_20SM100_MMA_F16BF16_SSISI_SI_fLi64ELi256ELNS4_4UMMA5MajorE0ELSO_0ELNSN_7ScaleInE0ELSP_0EEEEEENS4_6LayoutINS5_IJSC_SC_SC_EEENS5_IJNSA_ILi0EEESU_SU_EEEEENS5_IJNS4_10UnderscoreESX_SX_EEEEENS4_13SM90_TMA_LOADENS4_14ComposedLayoutINS4_7SwizzleILi3ELi4ELi3EEENS4_18smem_ptr_flag_bitsILi16EEENSS_INS5_IJNSA_ILi8EEESF_EEENS5_IJSF_SC_EEEEEEEvNS4_8identityENS4_23SM90_TMA_LOAD_MULTICASTES1A_vS1B_EENS_8epilogue10collective18CollectiveEpilogueINS1E_23Sm100TmaWarpSpecializedILi4ELi2ELi32ELb1ELb0EEEJSH_NS5_IJNSS_ISF_SC_EES1J_EEESI_SJ_SI_SJ_NS1E_6fusion15FusionCallbacksIS1I_NS1L_17LinearCombinationISI_fSI_fLNS_15FloatRoundStyleE2EEESH_S1K_JEEENS4_5SM1004TMEM4LOAD26SM100_TMEM_LOAD_16dp256b8xES10_S1A_NS4_17SM75_U32x4_LDSM_NENS4_14SM90_TMA_STOREES1A_NS4_17SM90_U32x4_STSM_NENS4_39AutoVectorizingCopyWithAssumedAlignmentILi128EEEEEEvvEEEEvNT_6ParamsE --------------------------
	.section	.nv.constant0._ZN7cutlass13device_kernelINS_4gemm6kernel13GemmUniversalIN4cute5tupleIJiiiiEEENS1_10collective13CollectiveMmaINS1_35MainloopSm100TmaUmmaWarpSpecializedILi4ELi2ELi4ENS5_IJNS4_1CILi2EEENSA_ILi1EEESC_EEEEENS5_IJNSA_ILi64EEENSA_ILi256EEESF_EEENS_6half_tENS5_IJlSC_lEEESI_SJ_NS4_8TiledMMAINS4_8MMA_AtomIJNS4_20SM100_MMA_F16BF16_SSISI_SI_fLi64ELi256ELNS4_4UMMA5MajorE0ELSO_0ELNSN_7ScaleInE0ELSP_0EEEEEENS4_6LayoutINS5_IJSC_SC_SC_EEENS5_IJNSA_ILi0EEESU_SU_EEEEENS5_IJNS4_10UnderscoreESX_SX_EEEEENS4_13SM90_TMA_LOADENS4_14ComposedLayoutINS4_7SwizzleILi3ELi4ELi3EEENS4_18smem_ptr_flag_bitsILi16EEENSS_INS5_IJNSA_ILi8EEESF_EEENS5_IJSF_SC_EEEEEEEvNS4_8identityENS4_23SM90_TMA_LOAD_MULTICASTES1A_vS1B_EENS_8epilogue10collective18CollectiveEpilogueINS1E_23Sm100TmaWarpSpecializedILi4ELi2ELi32ELb1ELb0EEEJSH_NS5_IJNSS_ISF_SC_EES1J_EEESI_SJ_SI_SJ_NS1E_6fusion15FusionCallbacksIS1I_NS1L_17LinearCombinationISI_fSI_fLNS_15FloatRoundStyleE2EEESH_S1K_JEEENS4_5SM1004TMEM4LOAD26SM100_TMEM_LOAD_16dp256b8xES10_S1A_NS4_17SM75_U32x4_LDSM_NENS4_14SM90_TMA_STOREES1A_NS4_17SM90_U32x4_STSM_NENS4_39AutoVectorizingCopyWithAssumedAlignmentILi128EEEEEEvvEEEEvNT_6ParamsE,"a",@progbits
	.sectionflags	@""
	.align	4
.nv.constant0._ZN7cutlass13device_kernelINS_4gemm6kernel13GemmUniversalIN4cute5tupleIJiiiiEEENS1_10collective13CollectiveMmaINS1_35MainloopSm100TmaUmmaWarpSpecializedILi4ELi2ELi4ENS5_IJNS4_1CILi2EEENSA_ILi1EEESC_EEEEENS5_IJNSA_ILi64EEENSA_ILi256EEESF_EEENS_6half_tENS5_IJlSC_lEEESI_SJ_NS4_8TiledMMAINS4_8MMA_AtomIJNS4_20SM100_MMA_F16BF16_SSISI_SI_fLi64ELi256ELNS4_4UMMA5MajorE0ELSO_0ELNSN_7ScaleInE0ELSP_0EEEEEENS4_6LayoutINS5_IJSC_SC_SC_EEENS5_IJNSA_ILi0EEESU_SU_EEEEENS5_IJNS4_10UnderscoreESX_SX_EEEEENS4_13SM90_TMA_LOADENS4_14ComposedLayoutINS4_7SwizzleILi3ELi4ELi3EEENS4_18smem_ptr_flag_bitsILi16EEENSS_INS5_IJNSA_ILi8EEESF_EEENS5_IJSF_SC_EEEEEEEvNS4_8identityENS4_23SM90_TMA_LOAD_MULTICASTES1A_vS1B_EENS_8epilogue10collective18CollectiveEpilogueINS1E_23Sm100TmaWarpSpecializedILi4ELi2ELi32ELb1ELb0EEEJSH_NS5_IJNSS_ISF_SC_EES1J_EEESI_SJ_SI_SJ_NS1E_6fusion15FusionCallbacksIS1I_NS1L_17LinearCombinationISI_fSI_fLNS_15FloatRoundStyleE2EEESH_S1K_JEEENS4_5SM1004TMEM4LOAD26SM100_TMEM_LOAD_16dp256b8xES10_S1A_NS4_17SM75_U32x4_LDSM_NENS4_14SM90_TMA_STOREES1A_NS4_17SM90_U32x4_STSM_NENS4_39AutoVectorizingCopyWithAssumedAlignmentILi128EEEEEEvvEEEEvNT_6ParamsE:
	.zero		2944


//--------------------- SYMBOLS --------------------------

	.type		.nv.reservedSmem.offset0,@object
	.size		.nv.reservedSmem.offset0,0x4
	.type		.nv.reservedSmem.cap,@object
	.size		.nv.reservedSmem.cap,0x4
	.type		__assertfail,@function
